	.target	sm_90a

	.elftype	@"ET_EXEC"


//--------------------- .note.nv.tkinfo           --------------------------
	.section	.note.nv.tkinfo,"",@"SHT_NOTE"
	.sectionflags	@"SHF_NOTE_NV_TKINFO"
	.tkinfo
        /*0018*/ 	.word	0x00000002
        /*0030*/ 	.string	""
        /*0030*/ 	.string	"ptxas"
        /*0030*/ 	.string	"Cuda compilation tools, release 13.0, V13.0.88"
        /*0030*/ 	.string	"Build cuda_13.0.r13.0/compiler.36424714_0"
        /*0030*/ 	.string	"-arch sm_90a -m 64 "



//--------------------- .note.nv.cuinfo           --------------------------
	.section	.note.nv.cuinfo,"",@"SHT_NOTE"
	.sectionflags	@"SHF_NOTE_NV_CUINFO"
        /*0018*/ 	.short	0x0002
        /*001a*/ 	.short	0x005a
        /*001c*/ 	.short	0x0082
	.zero		2


//--------------------- .nv.info                  --------------------------
	.section	.nv.info,"",@"SHT_CUDA_INFO"
	.align	4


	//----- nvinfo : EIATTR_REGCOUNT
	.align		4
        /*0000*/ 	.byte	0x04, 0x2f
        /*0002*/ 	.short	(.L_15 - .L_14)
	.align		4
.L_14:
        /*0004*/ 	.word	index@(_ZN7cutlass13device_kernelINS_4gemm6kernel13GemmUniversalIN4cute5tupleIJiiiiEEENS1_10collective13CollectiveMmaINS1_34MainloopSm90TmaGmmaWarpSpecializedILi19ENS5_IJNS4_1CILi2EEENSA_ILi1EEESC_EEENS1_35KernelTmaWarpSpecializedCooperativeEEENS5_IJNSA_ILi256EEENSA_ILi112EEENSA_ILi16EEEEEENS_6half_tENS5_IJlSC_lEEESK_SL_NS4_8TiledMMAINS4_8MMA_AtomIJNS4_4SM904GMMA25MMA_64x16x16_F32F16F16_SSILNSP_5MajorE0ELSR_0ELNSP_7ScaleInE1ELSS_1EEEEEENS4_6LayoutISD_NS5_IJSC_NSA_ILi0EEESW_EEEEENS5_IJNS4_10UnderscoreESZ_SZ_EEEEENS4_13SM90_TMA_LOADENS4_14ComposedLayoutINS4_7SwizzleILi1ELi4ELi3EEENS4_18smem_ptr_flag_bitsILi16EEENSV_INS5_IJNSA_ILi8EEESI_EEENS5_IJSI_SC_EEEEEEEvNS4_8identityENS4_23SM90_TMA_LOAD_MULTICASTES1C_vS1D_EENS_8epilogue10collective6detail29Sm90TmaWarpSpecializedAdapterINS1H_15DefaultEpilogueISK_SL_SL_NS1G_6thread17LinearCombinationISK_Li1EffLNS1L_9ScaleType4KindE0ELNS_15FloatRoundStyleE2ESK_EENS1_15EpilogueDefaultEEEEEvvEEEEvNT_6ParamsE)
        /*0008*/ 	.word	0x000000a8


	//----- nvinfo : EIATTR_FRAME_SIZE
	.align		4
.L_15:
        /*000c*/ 	.byte	0x04, 0x11
        /*000e*/ 	.short	(.L_17 - .L_16)
	.align		4
.L_16:
        /*0010*/ 	.word	index@(_ZN7cutlass13device_kernelINS_4gemm6kernel13GemmUniversalIN4cute5tupleIJiiiiEEENS1_10collective13CollectiveMmaINS1_34MainloopSm90TmaGmmaWarpSpecializedILi19ENS5_IJNS4_1CILi2EEENSA_ILi1EEESC_EEENS1_35KernelTmaWarpSpecializedCooperativeEEENS5_IJNSA_ILi256EEENSA_ILi112EEENSA_ILi16EEEEEENS_6half_tENS5_IJlSC_lEEESK_SL_NS4_8TiledMMAINS4_8MMA_AtomIJNS4_4SM904GMMA25MMA_64x16x16_F32F16F16_SSILNSP_5MajorE0ELSR_0ELNSP_7ScaleInE1ELSS_1EEEEEENS4_6LayoutISD_NS5_IJSC_NSA_ILi0EEESW_EEEEENS5_IJNS4_10UnderscoreESZ_SZ_EEEEENS4_13SM90_TMA_LOADENS4_14ComposedLayoutINS4_7SwizzleILi1ELi4ELi3EEENS4_18smem_ptr_flag_bitsILi16EEENSV_INS5_IJNSA_ILi8EEESI_EEENS5_IJSI_SC_EEEEEEEvNS4_8identityENS4_23SM90_TMA_LOAD_MULTICASTES1C_vS1D_EENS_8epilogue10collective6detail29Sm90TmaWarpSpecializedAdapterINS1H_15DefaultEpilogueISK_SL_SL_NS1G_6thread17LinearCombinationISK_Li1EffLNS1L_9ScaleType4KindE0ELNS_15FloatRoundStyleE2ESK_EENS1_15EpilogueDefaultEEEEEvvEEEEvNT_6ParamsE)
        /*0014*/ 	.word	0x00000000


	//----- nvinfo : EIATTR_MIN_STACK_SIZE
	.align		4
.L_17:
        /*0018*/ 	.byte	0x04, 0x12
        /*001a*/ 	.short	(.L_19 - .L_18)
	.align		4
.L_18:
        /*001c*/ 	.word	index@(_ZN7cutlass13device_kernelINS_4gemm6kernel13GemmUniversalIN4cute5tupleIJiiiiEEENS1_10collective13CollectiveMmaINS1_34MainloopSm90TmaGmmaWarpSpecializedILi19ENS5_IJNS4_1CILi2EEENSA_ILi1EEESC_EEENS1_35KernelTmaWarpSpecializedCooperativeEEENS5_IJNSA_ILi256EEENSA_ILi112EEENSA_ILi16EEEEEENS_6half_tENS5_IJlSC_lEEESK_SL_NS4_8TiledMMAINS4_8MMA_AtomIJNS4_4SM904GMMA25MMA_64x16x16_F32F16F16_SSILNSP_5MajorE0ELSR_0ELNSP_7ScaleInE1ELSS_1EEEEEENS4_6LayoutISD_NS5_IJSC_NSA_ILi0EEESW_EEEEENS5_IJNS4_10UnderscoreESZ_SZ_EEEEENS4_13SM90_TMA_LOADENS4_14ComposedLayoutINS4_7SwizzleILi1ELi4ELi3EEENS4_18smem_ptr_flag_bitsILi16EEENSV_INS5_IJNSA_ILi8EEESI_EEENS5_IJSI_SC_EEEEEEEvNS4_8identityENS4_23SM90_TMA_LOAD_MULTICASTES1C_vS1D_EENS_8epilogue10collective6detail29Sm90TmaWarpSpecializedAdapterINS1H_15DefaultEpilogueISK_SL_SL_NS1G_6thread17LinearCombinationISK_Li1EffLNS1L_9ScaleType4KindE0ELNS_15FloatRoundStyleE2ESK_EENS1_15EpilogueDefaultEEEEEvvEEEEvNT_6ParamsE)
        /*0020*/ 	.word	0x00000000
.L_19:


//--------------------- .nv.compat                --------------------------
	.section	.nv.compat,"",@"SHT_CUDA_COMPAT_INFO"
	.align	4
        /*0000*/ 	.byte	0x02, 0x09, 0x01, 0x00, 0x02, 0x02, 0x04, 0x00, 0x02, 0x05, 0x05, 0x00, 0x03, 0x07, 0x01, 0x01
        /*0010*/ 	.byte	0x02, 0x03, 0x01, 0x00, 0x02, 0x06, 0x01, 0x00, 0x04, 0x0b, 0x08, 0x00, 0x00, 0x00, 0x00, 0x00
        /*0020*/ 	.byte	0x00, 0x00, 0x00, 0x00


//--------------------- .nv.info._ZN7cutlass13device_kernelINS_4gemm6kernel13GemmUniversalIN4cute5tupleIJiiiiEEENS1_10collective13CollectiveMmaINS1_34MainloopSm90TmaGmmaWarpSpecializedILi19ENS5_IJNS4_1CILi2EEENSA_ILi1EEESC_EEENS1_35KernelTmaWarpSpecializedCooperativeEEENS5_IJNSA_ILi256EEENSA_ILi112EEENSA_ILi16EEEEEENS_6half_tENS5_IJlSC_lEEESK_SL_NS4_8TiledMMAINS4_8MMA_AtomIJNS4_4SM904GMMA25MMA_64x16x16_F32F16F16_SSILNSP_5MajorE0ELSR_0ELNSP_7ScaleInE1ELSS_1EEEEEENS4_6LayoutISD_NS5_IJSC_NSA_ILi0EEESW_EEEEENS5_IJNS4_10UnderscoreESZ_SZ_EEEEENS4_13SM90_TMA_LOADENS4_14ComposedLayoutINS4_7SwizzleILi1ELi4ELi3EEENS4_18smem_ptr_flag_bitsILi16EEENSV_INS5_IJNSA_ILi8EEESI_EEENS5_IJSI_SC_EEEEEEEvNS4_8identityENS4_23SM90_TMA_LOAD_MULTICASTES1C_vS1D_EENS_8epilogue10collective6detail29Sm90TmaWarpSpecializedAdapterINS1H_15DefaultEpilogueISK_SL_SL_NS1G_6thread17LinearCombinationISK_Li1EffLNS1L_9ScaleType4KindE0ELNS_15FloatRoundStyleE2ESK_EENS1_15EpilogueDefaultEEEEEvvEEEEvNT_6ParamsE --------------------------
	.section	.nv.info._ZN7cutlass13device_kernelINS_4gemm6kernel13GemmUniversalIN4cute5tupleIJiiiiEEENS1_10collective13CollectiveMmaINS1_34MainloopSm90TmaGmmaWarpSpecializedILi19ENS5_IJNS4_1CILi2EEENSA_ILi1EEESC_EEENS1_35KernelTmaWarpSpecializedCooperativeEEENS5_IJNSA_ILi256EEENSA_ILi112EEENSA_ILi16EEEEEENS_6half_tENS5_IJlSC_lEEESK_SL_NS4_8TiledMMAINS4_8MMA_AtomIJNS4_4SM904GMMA25MMA_64x16x16_F32F16F16_SSILNSP_5MajorE0ELSR_0ELNSP_7ScaleInE1ELSS_1EEEEEENS4_6LayoutISD_NS5_IJSC_NSA_ILi0EEESW_EEEEENS5_IJNS4_10UnderscoreESZ_SZ_EEEEENS4_13SM90_TMA_LOADENS4_14ComposedLayoutINS4_7SwizzleILi1ELi4ELi3EEENS4_18smem_ptr_flag_bitsILi16EEENSV_INS5_IJNSA_ILi8EEESI_EEENS5_IJSI_SC_EEEEEEEvNS4_8identityENS4_23SM90_TMA_LOAD_MULTICASTES1C_vS1D_EENS_8epilogue10collective6detail29Sm90TmaWarpSpecializedAdapterINS1H_15DefaultEpilogueISK_SL_SL_NS1G_6thread17LinearCombinationISK_Li1EffLNS1L_9ScaleType4KindE0ELNS_15FloatRoundStyleE2ESK_EENS1_15EpilogueDefaultEEEEEvvEEEEvNT_6ParamsE,"",@"SHT_CUDA_INFO"
	.sectionflags	@""
	.align	4


	//----- nvinfo : EIATTR_CUDA_API_VERSION
	.align		4
        /*0000*/ 	.byte	0x04, 0x37
        /*0002*/ 	.short	(.L_21 - .L_20)
.L_20:
        /*0004*/ 	.word	0x00000082


	//----- nvinfo : EIATTR_KPARAM_INFO
	.align		4
.L_21:
        /*0008*/ 	.byte	0x04, 0x17
        /*000a*/ 	.short	(.L_23 - .L_22)
.L_22:
        /*000c*/ 	.word	0x00000000
        /*0010*/ 	.short	0x0000
        /*0012*/ 	.short	0x0070
        /*0014*/ 	.byte	0x00, 0xf0, 0x01, 0x10


	//----- nvinfo : EIATTR_SPARSE_MMA_MASK
	.align		4
.L_23:
        /*0018*/ 	.byte	0x03, 0x50
        /*001a*/ 	.short	0x0000


	//----- nvinfo : EIATTR_MAXREG_COUNT
	.align		4
        /*001c*/ 	.byte	0x03, 0x1b
        /*001e*/ 	.short	0x00a8


	//----- nvinfo : EIATTR_NUM_BARRIERS
	.align		4
        /*0020*/ 	.byte	0x02, 0x4c
        /*0022*/ 	.byte	0x01
	.zero		1


	//----- nvinfo : EIATTR_EXTERNS
	.align		4
        /*0024*/ 	.byte	0x04, 0x0f
        /*0026*/ 	.short	(.L_25 - .L_24)


	//   ....[0]....
	.align		4
.L_24:
        /*0028*/ 	.word	index@(__assertfail)


	//----- nvinfo : EIATTR_MERCURY_ISA_VERSION
	.align		4
.L_25:
        /*002c*/ 	.byte	0x03, 0x5f
        /*002e*/ 	.short	0x0101


	//----- nvinfo : EIATTR_INT_WARP_WIDE_INSTR_OFFSETS
	.align		4
        /*0030*/ 	.byte	0x04, 0x31
        /*0032*/ 	.short	(.L_27 - .L_26)


	//   ....[0]....
.L_26:
        /*0034*/ 	.word	0x00000690


	//   ....[1]....
        /*0038*/ 	.word	0x000006c0


	//   ....[2]....
        /*003c*/ 	.word	0x00000880


	//----- nvinfo : EIATTR_COOP_GROUP_MASK_REGIDS
	.align		4
.L_27:
        /*0040*/ 	.byte	0x04, 0x29
        /*0042*/ 	.short	(.L_29 - .L_28)


	//   ....[0]....
.L_28:
        /*0044*/ 	.word	0xffffffff


	//   ....[1]....
        /*0048*/ 	.word	0xffffffff


	//   ....[2]....
        /*004c*/ 	.word	0xffffffff


	//   ....[3]....
        /*0050*/ 	.word	0xffffffff


	//   ....[4]....
        /*0054*/ 	.word	0xffffffff


	//   ....[5]....
        /*0058*/ 	.word	0xffffffff


	//----- nvinfo : EIATTR_COOP_GROUP_INSTR_OFFSETS
	.align		4
.L_29:
        /*005c*/ 	.byte	0x04, 0x28
        /*005e*/ 	.short	(.L_31 - .L_30)


	//   ....[0]....
.L_30:
        /*0060*/ 	.word	0x00000060


	//   ....[1]....
        /*0064*/ 	.word	0x00000070


	//   ....[2]....
        /*0068*/ 	.word	0x00000130


	//   ....[3]....
        /*006c*/ 	.word	0x000004e0


	//   ....[4]....
        /*0070*/ 	.word	0x00000a00


	//   ....[5]....
        /*0074*/ 	.word	0x00001440


	//----- nvinfo : EIATTR_REG_RECONFIG
	.align		4
.L_31:
        /*0078*/ 	.byte	0x01, 0x54
	.zero		2


	//----- nvinfo : EIATTR_SYSCALL_OFFSETS
	.align		4
        /*007c*/ 	.byte	0x04, 0x46
        /*007e*/ 	.short	(.L_33 - .L_32)


	//   ....[0]....
.L_32:
        /*0080*/ 	.word	0x00001600


	//----- nvinfo : EIATTR_MBARRIER_INSTR_OFFSETS
	.align		4
.L_33:
        /*0084*/ 	.byte	0x04, 0x39
        /*0086*/ 	.short	(.L_35 - .L_34)


	//   ....[0]....
.L_34:
        /*0088*/ 	.word	0x00000250
        /*008c*/ 	.word	0x000000ff
        /*0090*/ 	.word	0x00000000
        /*0094*/ 	.short	0x0100
        /*0096*/ 	.byte	0x08
	.zero		1


	//   ....[1]....
        /*0098*/ 	.word	0x00000260
        /*009c*/ 	.word	0x000000ff
        /*00a0*/ 	.word	0x00000098
        /*00a4*/ 	.short	0x0100
        /*00a6*/ 	.byte	0x08
	.zero		1


	//   ....[2]....
        /*00a8*/ 	.word	0x00000270
        /*00ac*/ 	.word	0x000000ff
        /*00b0*/ 	.word	0x00000008
        /*00b4*/ 	.short	0x0100
        /*00b6*/ 	.byte	0x08
	.zero		1


	//   ....[3]....
        /*00b8*/ 	.word	0x00000280
        /*00bc*/ 	.word	0x000000ff
        /*00c0*/ 	.word	0x000000a0
        /*00c4*/ 	.short	0x0100
        /*00c6*/ 	.byte	0x08
	.zero		1


	//   ....[4]....
        /*00c8*/ 	.word	0x00000290
        /*00cc*/ 	.word	0x000000ff
        /*00d0*/ 	.word	0x00000010
        /*00d4*/ 	.short	0x0100
        /*00d6*/ 	.byte	0x08
	.zero		1


	//   ....[5]....
        /*00d8*/ 	.word	0x000002a0
        /*00dc*/ 	.word	0x000000ff
        /*00e0*/ 	.word	0x000000a8
        /*00e4*/ 	.short	0x0100
        /*00e6*/ 	.byte	0x08
	.zero		1


	//   ....[6]....
        /*00e8*/ 	.word	0x000002b0
        /*00ec*/ 	.word	0x000000ff
        /*00f0*/ 	.word	0x00000018
        /*00f4*/ 	.short	0x0100
        /*00f6*/ 	.byte	0x08
	.zero		1


	//   ....[7]....
        /*00f8*/ 	.word	0x000002c0
        /*00fc*/ 	.word	0x000000ff
        /*0100*/ 	.word	0x000000b0
        /*0104*/ 	.short	0x0100
        /*0106*/ 	.byte	0x08
	.zero		1


	//   ....[8]....
        /*0108*/ 	.word	0x000002d0
        /*010c*/ 	.word	0x000000ff
        /*0110*/ 	.word	0x00000020
        /*0114*/ 	.short	0x0100
        /*0116*/ 	.byte	0x08
	.zero		1


	//   ....[9]....
        /*0118*/ 	.word	0x000002e0
        /*011c*/ 	.word	0x000000ff
        /*0120*/ 	.word	0x000000b8
        /*0124*/ 	.short	0x0100
        /*0126*/ 	.byte	0x08
	.zero		1


	//   ....[10]....
        /*0128*/ 	.word	0x000002f0
        /*012c*/ 	.word	0x000000ff
        /*0130*/ 	.word	0x00000028
        /*0134*/ 	.short	0x0100
        /*0136*/ 	.byte	0x08
	.zero		1


	//   ....[11]....
        /*0138*/ 	.word	0x00000300
        /*013c*/ 	.word	0x000000ff
        /*0140*/ 	.word	0x000000c0
        /*0144*/ 	.short	0x0100
        /*0146*/ 	.byte	0x08
	.zero		1


	//   ....[12]....
        /*0148*/ 	.word	0x00000310
        /*014c*/ 	.word	0x000000ff
        /*0150*/ 	.word	0x00000030
        /*0154*/ 	.short	0x0100
        /*0156*/ 	.byte	0x08
	.zero		1


	//   ....[13]....
        /*0158*/ 	.word	0x00000320
        /*015c*/ 	.word	0x000000ff
        /*0160*/ 	.word	0x000000c8
        /*0164*/ 	.short	0x0100
        /*0166*/ 	.byte	0x08
	.zero		1


	//   ....[14]....
        /*0168*/ 	.word	0x00000330
        /*016c*/ 	.word	0x000000ff
        /*0170*/ 	.word	0x00000038
        /*0174*/ 	.short	0x0100
        /*0176*/ 	.byte	0x08
	.zero		1


	//   ....[15]....
        /*0178*/ 	.word	0x00000340
        /*017c*/ 	.word	0x000000ff
        /*0180*/ 	.word	0x000000d0
        /*0184*/ 	.short	0x0100
        /*0186*/ 	.byte	0x08
	.zero		1


	//   ....[16]....
        /*0188*/ 	.word	0x00000350
        /*018c*/ 	.word	0x000000ff
        /*0190*/ 	.word	0x00000040
        /*0194*/ 	.short	0x0100
        /*0196*/ 	.byte	0x08
	.zero		1


	//   ....[17]....
        /*0198*/ 	.word	0x00000360
        /*019c*/ 	.word	0x000000ff
        /*01a0*/ 	.word	0x000000d8
        /*01a4*/ 	.short	0x0100
        /*01a6*/ 	.byte	0x08
	.zero		1


	//   ....[18]....
        /*01a8*/ 	.word	0x00000370
        /*01ac*/ 	.word	0x000000ff
        /*01b0*/ 	.word	0x00000048
        /*01b4*/ 	.short	0x0100
        /*01b6*/ 	.byte	0x08
	.zero		1


	//   ....[19]....
        /*01b8*/ 	.word	0x00000380
        /*01bc*/ 	.word	0x000000ff
        /*01c0*/ 	.word	0x000000e0
        /*01c4*/ 	.short	0x0100
        /*01c6*/ 	.byte	0x08
	.zero		1


	//   ....[20]....
        /*01c8*/ 	.word	0x00000390
        /*01cc*/ 	.word	0x000000ff
        /*01d0*/ 	.word	0x00000050
        /*01d4*/ 	.short	0x0100
        /*01d6*/ 	.byte	0x08
	.zero		1


	//   ....[21]....
        /*01d8*/ 	.word	0x000003a0
        /*01dc*/ 	.word	0x000000ff
        /*01e0*/ 	.word	0x000000e8
        /*01e4*/ 	.short	0x0100
        /*01e6*/ 	.byte	0x08
	.zero		1


	//   ....[22]....
        /*01e8*/ 	.word	0x000003b0
        /*01ec*/ 	.word	0x000000ff
        /*01f0*/ 	.word	0x00000058
        /*01f4*/ 	.short	0x0100
        /*01f6*/ 	.byte	0x08
	.zero		1


	//   ....[23]....
        /*01f8*/ 	.word	0x000003c0
        /*01fc*/ 	.word	0x000000ff
        /*0200*/ 	.word	0x000000f0
        /*0204*/ 	.short	0x0100
        /*0206*/ 	.byte	0x08
	.zero		1


	//   ....[24]....
        /*0208*/ 	.word	0x000003d0
        /*020c*/ 	.word	0x000000ff
        /*0210*/ 	.word	0x00000060
        /*0214*/ 	.short	0x0100
        /*0216*/ 	.byte	0x08
	.zero		1


	//   ....[25]....
        /*0218*/ 	.word	0x000003e0
        /*021c*/ 	.word	0x000000ff
        /*0220*/ 	.word	0x000000f8
        /*0224*/ 	.short	0x0100
        /*0226*/ 	.byte	0x08
	.zero		1


	//   ....[26]....
        /*0228*/ 	.word	0x000003f0
        /*022c*/ 	.word	0x000000ff
        /*0230*/ 	.word	0x00000068
        /*0234*/ 	.short	0x0100
        /*0236*/ 	.byte	0x08
	.zero		1


	//   ....[27]....
        /*0238*/ 	.word	0x00000400
        /*023c*/ 	.word	0x000000ff
        /*0240*/ 	.word	0x00000100
        /*0244*/ 	.short	0x0100
        /*0246*/ 	.byte	0x08
	.zero		1


	//   ....[28]....
        /*0248*/ 	.word	0x00000410
        /*024c*/ 	.word	0x000000ff
        /*0250*/ 	.word	0x00000070
        /*0254*/ 	.short	0x0100
        /*0256*/ 	.byte	0x08
	.zero		1


	//   ....[29]....
        /*0258*/ 	.word	0x00000420
        /*025c*/ 	.word	0x000000ff
        /*0260*/ 	.word	0x00000108
        /*0264*/ 	.short	0x0100
        /*0266*/ 	.byte	0x08
	.zero		1


	//   ....[30]....
        /*0268*/ 	.word	0x00000430
        /*026c*/ 	.word	0x000000ff
        /*0270*/ 	.word	0x00000078
        /*0274*/ 	.short	0x0100
        /*0276*/ 	.byte	0x08
	.zero		1


	//   ....[31]....
        /*0278*/ 	.word	0x00000440
        /*027c*/ 	.word	0x000000ff
        /*0280*/ 	.word	0x00000110
        /*0284*/ 	.short	0x0100
        /*0286*/ 	.byte	0x08
	.zero		1


	//   ....[32]....
        /*0288*/ 	.word	0x00000450
        /*028c*/ 	.word	0x000000ff
        /*0290*/ 	.word	0x00000080
        /*0294*/ 	.short	0x0100
        /*0296*/ 	.byte	0x08
	.zero		1


	//   ....[33]....
        /*0298*/ 	.word	0x00000460
        /*029c*/ 	.word	0x000000ff
        /*02a0*/ 	.word	0x00000118
        /*02a4*/ 	.short	0x0100
        /*02a6*/ 	.byte	0x08
	.zero		1


	//   ....[34]....
        /*02a8*/ 	.word	0x00000470
        /*02ac*/ 	.word	0x000000ff
        /*02b0*/ 	.word	0x00000088
        /*02b4*/ 	.short	0x0100
        /*02b6*/ 	.byte	0x08
	.zero		1


	//   ....[35]....
        /*02b8*/ 	.word	0x00000480
        /*02bc*/ 	.word	0x000000ff
        /*02c0*/ 	.word	0x00000120
        /*02c4*/ 	.short	0x0100
        /*02c6*/ 	.byte	0x08
	.zero		1


	//   ....[36]....
        /*02c8*/ 	.word	0x00000490
        /*02cc*/ 	.word	0x000000ff
        /*02d0*/ 	.word	0x00000090
        /*02d4*/ 	.short	0x0100
        /*02d6*/ 	.byte	0x08
	.zero		1


	//   ....[37]....
        /*02d8*/ 	.word	0x000004a0
        /*02dc*/ 	.word	0x000000ff
        /*02e0*/ 	.word	0x00000128
        /*02e4*/ 	.short	0x0100
        /*02e6*/ 	.byte	0x08
	.zero		1


	//   ....[38]....
        /*02e8*/ 	.word	0x00000900
        /*02ec*/ 	.word	0x000000ff
        /*02f0*/ 	.word	0x00000140
        /*02f4*/ 	.short	0x0100
        /*02f6*/ 	.byte	0x06
	.zero		1


	//   ....[39]....
        /*02f8*/ 	.word	0x00000990
        /*02fc*/ 	.word	0x000000ff
        /*0300*/ 	.word	0x00000148
        /*0304*/ 	.short	0x0100
        /*0306*/ 	.byte	0x06
	.zero		1


	//   ....[40]....
        /*0308*/ 	.word	0x00001680
        /*030c*/ 	.word	0x00000003
        /*0310*/ 	.word	0x00000000
        /*0314*/ 	.short	0x010a
        /*0316*/ 	.byte	0x3f
	.zero		1


	//   ....[41]....
        /*0318*/ 	.word	0x000016c0
        /*031c*/ 	.word	0x00000003
        /*0320*/ 	.word	0x00000000
        /*0324*/ 	.short	0x010a
        /*0326*/ 	.byte	0x3f
	.zero		1


	//   ....[42]....
        /*0328*/ 	.word	0x00001dc0
        /*032c*/ 	.word	0x000000ff
        /*0330*/ 	.word	0x00000000
        /*0334*/ 	.short	0x010a
        /*0336*/ 	.byte	0x04
	.zero		1


	//   ....[43]....
        /*0338*/ 	.word	0x00001e00
        /*033c*/ 	.word	0x000000ff
        /*0340*/ 	.word	0x00000000
        /*0344*/ 	.short	0x010a
        /*0346*/ 	.byte	0x04
	.zero		1


	//   ....[44]....
        /*0348*/ 	.word	0x000023d0
        /*034c*/ 	.word	0x00000005
        /*0350*/ 	.word	0x00000000
        /*0354*/ 	.short	0x0101
        /*0356*/ 	.byte	0x3f
	.zero		1


	//   ....[45]....
        /*0358*/ 	.word	0x000025e0
        /*035c*/ 	.word	0x00000003
        /*0360*/ 	.word	0x00000000
        /*0364*/ 	.short	0x0101
        /*0366*/ 	.byte	0x3f
	.zero		1


	//   ....[46]....
        /*0368*/ 	.word	0x0000a540
        /*036c*/ 	.word	0x00000014
        /*0370*/ 	.word	0x00000098
        /*0374*/ 	.short	0x010a
        /*0376*/ 	.byte	0x3f
	.zero		1


	//   ....[47]....
        /*0378*/ 	.word	0x0000a900
        /*037c*/ 	.word	0x0000000e
        /*0380*/ 	.word	0x00000148
        /*0384*/ 	.short	0x0101
        /*0386*/ 	.byte	0x3f
	.zero		1


	//   ....[48]....
        /*0388*/ 	.word	0x0000b030
        /*038c*/ 	.word	0x00000007
        /*0390*/ 	.word	0x00000000
        /*0394*/ 	.short	0x010a
        /*0396*/ 	.byte	0x3f
	.zero		1


	//   ....[49]....
        /*0398*/ 	.word	0x0000b0b0
        /*039c*/ 	.word	0x00000008
        /*03a0*/ 	.word	0x00000000
        /*03a4*/ 	.short	0x010a
        /*03a6*/ 	.byte	0x3f
	.zero		1


	//   ....[50]....
        /*03a8*/ 	.word	0x0000b140
        /*03ac*/ 	.word	0x00000009
        /*03b0*/ 	.word	0x00000000
        /*03b4*/ 	.short	0x010a
        /*03b6*/ 	.byte	0x3f
	.zero		1


	//   ....[51]....
        /*03b8*/ 	.word	0x0000b1d0
        /*03bc*/ 	.word	0x00000008
        /*03c0*/ 	.word	0x00000000
        /*03c4*/ 	.short	0x010a
        /*03c6*/ 	.byte	0x3f
	.zero		1


	//   ....[52]....
        /*03c8*/ 	.word	0x0000b260
        /*03cc*/ 	.word	0x00000009
        /*03d0*/ 	.word	0x00000000
        /*03d4*/ 	.short	0x010a
        /*03d6*/ 	.byte	0x3f
	.zero		1


	//   ....[53]....
        /*03d8*/ 	.word	0x0000b2f0
        /*03dc*/ 	.word	0x00000008
        /*03e0*/ 	.word	0x00000000
        /*03e4*/ 	.short	0x010a
        /*03e6*/ 	.byte	0x3f
	.zero		1


	//   ....[54]....
        /*03e8*/ 	.word	0x0000b380
        /*03ec*/ 	.word	0x00000009
        /*03f0*/ 	.word	0x00000000
        /*03f4*/ 	.short	0x010a
        /*03f6*/ 	.byte	0x3f
	.zero		1


	//   ....[55]....
        /*03f8*/ 	.word	0x0000b410
        /*03fc*/ 	.word	0x00000008
        /*0400*/ 	.word	0x00000000
        /*0404*/ 	.short	0x010a
        /*0406*/ 	.byte	0x3f
	.zero		1


	//   ....[56]....
        /*0408*/ 	.word	0x0000b4a0
        /*040c*/ 	.word	0x00000009
        /*0410*/ 	.word	0x00000000
        /*0414*/ 	.short	0x010a
        /*0416*/ 	.byte	0x3f
	.zero		1


	//   ....[57]....
        /*0418*/ 	.word	0x0000b530
        /*041c*/ 	.word	0x00000008
        /*0420*/ 	.word	0x00000000
        /*0424*/ 	.short	0x010a
        /*0426*/ 	.byte	0x3f
	.zero		1


	//   ....[58]....
        /*0428*/ 	.word	0x0000b5c0
        /*042c*/ 	.word	0x00000009
        /*0430*/ 	.word	0x00000000
        /*0434*/ 	.short	0x010a
        /*0436*/ 	.byte	0x3f
	.zero		1


	//   ....[59]....
        /*0438*/ 	.word	0x0000b650
        /*043c*/ 	.word	0x00000008
        /*0440*/ 	.word	0x00000000
        /*0444*/ 	.short	0x010a
        /*0446*/ 	.byte	0x3f
	.zero		1


	//   ....[60]....
        /*0448*/ 	.word	0x0000b6e0
        /*044c*/ 	.word	0x00000009
        /*0450*/ 	.word	0x00000000
        /*0454*/ 	.short	0x010a
        /*0456*/ 	.byte	0x3f
	.zero		1


	//   ....[61]....
        /*0458*/ 	.word	0x0000b770
        /*045c*/ 	.word	0x00000008
        /*0460*/ 	.word	0x00000000
        /*0464*/ 	.short	0x010a
        /*0466*/ 	.byte	0x3f
	.zero		1


	//   ....[62]....
        /*0468*/ 	.word	0x0000b800
        /*046c*/ 	.word	0x00000009
        /*0470*/ 	.word	0x00000000
        /*0474*/ 	.short	0x010a
        /*0476*/ 	.byte	0x3f
	.zero		1


	//   ....[63]....
        /*0478*/ 	.word	0x0000b890
        /*047c*/ 	.word	0x00000008
        /*0480*/ 	.word	0x00000000
        /*0484*/ 	.short	0x010a
        /*0486*/ 	.byte	0x3f
	.zero		1


	//   ....[64]....
        /*0488*/ 	.word	0x0000b920
        /*048c*/ 	.word	0x00000009
        /*0490*/ 	.word	0x00000000
        /*0494*/ 	.short	0x010a
        /*0496*/ 	.byte	0x3f
	.zero		1


	//   ....[65]....
        /*0498*/ 	.word	0x0000b9b0
        /*049c*/ 	.word	0x00000006
        /*04a0*/ 	.word	0x00000000
        /*04a4*/ 	.short	0x010a
        /*04a6*/ 	.byte	0x3f
	.zero		1


	//   ....[66]....
        /*04a8*/ 	.word	0x0000ba40
        /*04ac*/ 	.word	0x00000003
        /*04b0*/ 	.word	0x00000000
        /*04b4*/ 	.short	0x010a
        /*04b6*/ 	.byte	0x3f
	.zero		1


	//   ....[67]....
        /*04b8*/ 	.word	0x0000baa0
        /*04bc*/ 	.word	0x00000003
        /*04c0*/ 	.word	0x00000000
        /*04c4*/ 	.short	0x010a
        /*04c6*/ 	.byte	0x3f
	.zero		1


	//   ....[68]....
        /*04c8*/ 	.word	0x0000bb00
        /*04cc*/ 	.word	0x00000006
        /*04d0*/ 	.word	0x00000000
        /*04d4*/ 	.short	0x010a
        /*04d6*/ 	.byte	0x3f
	.zero		1


	//   ....[69]....
        /*04d8*/ 	.word	0x0000bbd0
        /*04dc*/ 	.word	0x00000014
        /*04e0*/ 	.word	0x00000098
        /*04e4*/ 	.short	0x010a
        /*04e6*/ 	.byte	0x3f
	.zero		1


	//   ....[70]....
        /*04e8*/ 	.word	0x0000bca0
        /*04ec*/ 	.word	0x00000007
        /*04f0*/ 	.word	0x00000000
        /*04f4*/ 	.short	0x010a
        /*04f6*/ 	.byte	0x3f
	.zero		1


	//   ....[71]....
        /*04f8*/ 	.word	0x0000bcf0
        /*04fc*/ 	.word	0x00000008
        /*0500*/ 	.word	0x00000000
        /*0504*/ 	.short	0x010a
        /*0506*/ 	.byte	0x3f
	.zero		1


	//   ....[72]....
        /*0508*/ 	.word	0x0000bd40
        /*050c*/ 	.word	0x00000009
        /*0510*/ 	.word	0x00000000
        /*0514*/ 	.short	0x010a
        /*0516*/ 	.byte	0x3f
	.zero		1


	//   ....[73]....
        /*0518*/ 	.word	0x0000bd90
        /*051c*/ 	.word	0x00000008
        /*0520*/ 	.word	0x00000000
        /*0524*/ 	.short	0x010a
        /*0526*/ 	.byte	0x3f
	.zero		1


	//   ....[74]....
        /*0528*/ 	.word	0x0000bde0
        /*052c*/ 	.word	0x00000009
        /*0530*/ 	.word	0x00000000
        /*0534*/ 	.short	0x010a
        /*0536*/ 	.byte	0x3f
	.zero		1


	//   ....[75]....
        /*0538*/ 	.word	0x0000be30
        /*053c*/ 	.word	0x00000008
        /*0540*/ 	.word	0x00000000
        /*0544*/ 	.short	0x010a
        /*0546*/ 	.byte	0x3f
	.zero		1


	//   ....[76]....
        /*0548*/ 	.word	0x0000be80
        /*054c*/ 	.word	0x00000009
        /*0550*/ 	.word	0x00000000
        /*0554*/ 	.short	0x010a
        /*0556*/ 	.byte	0x3f
	.zero		1


	//   ....[77]....
        /*0558*/ 	.word	0x0000bed0
        /*055c*/ 	.word	0x00000008
        /*0560*/ 	.word	0x00000000
        /*0564*/ 	.short	0x010a
        /*0566*/ 	.byte	0x3f
	.zero		1


	//   ....[78]....
        /*0568*/ 	.word	0x0000bf20
        /*056c*/ 	.word	0x00000009
        /*0570*/ 	.word	0x00000000
        /*0574*/ 	.short	0x010a
        /*0576*/ 	.byte	0x3f
	.zero		1


	//   ....[79]....
        /*0578*/ 	.word	0x0000bf70
        /*057c*/ 	.word	0x00000008
        /*0580*/ 	.word	0x00000000
        /*0584*/ 	.short	0x010a
        /*0586*/ 	.byte	0x3f
	.zero		1


	//   ....[80]....
        /*0588*/ 	.word	0x0000bfc0
        /*058c*/ 	.word	0x00000009
        /*0590*/ 	.word	0x00000000
        /*0594*/ 	.short	0x010a
        /*0596*/ 	.byte	0x3f
	.zero		1


	//   ....[81]....
        /*0598*/ 	.word	0x0000c010
        /*059c*/ 	.word	0x00000008
        /*05a0*/ 	.word	0x00000000
        /*05a4*/ 	.short	0x010a
        /*05a6*/ 	.byte	0x3f
	.zero		1


	//   ....[82]....
        /*05a8*/ 	.word	0x0000c060
        /*05ac*/ 	.word	0x00000009
        /*05b0*/ 	.word	0x00000000
        /*05b4*/ 	.short	0x010a
        /*05b6*/ 	.byte	0x3f
	.zero		1


	//   ....[83]....
        /*05b8*/ 	.word	0x0000c0b0
        /*05bc*/ 	.word	0x00000008
        /*05c0*/ 	.word	0x00000000
        /*05c4*/ 	.short	0x010a
        /*05c6*/ 	.byte	0x3f
	.zero		1


	//   ....[84]....
        /*05c8*/ 	.word	0x0000c100
        /*05cc*/ 	.word	0x00000009
        /*05d0*/ 	.word	0x00000000
        /*05d4*/ 	.short	0x010a
        /*05d6*/ 	.byte	0x3f
	.zero		1


	//   ....[85]....
        /*05d8*/ 	.word	0x0000c150
        /*05dc*/ 	.word	0x00000008
        /*05e0*/ 	.word	0x00000000
        /*05e4*/ 	.short	0x010a
        /*05e6*/ 	.byte	0x3f
	.zero		1


	//   ....[86]....
        /*05e8*/ 	.word	0x0000c1a0
        /*05ec*/ 	.word	0x00000009
        /*05f0*/ 	.word	0x00000000
        /*05f4*/ 	.short	0x010a
        /*05f6*/ 	.byte	0x3f
	.zero		1


	//   ....[87]....
        /*05f8*/ 	.word	0x0000c1f0
        /*05fc*/ 	.word	0x00000006
        /*0600*/ 	.word	0x00000000
        /*0604*/ 	.short	0x010a
        /*0606*/ 	.byte	0x3f
	.zero		1


	//----- nvinfo : EIATTR_NUM_MBARRIERS
	.align		4
.L_35:
        /*0608*/ 	.byte	0x03, 0x38
        /*060a*/ 	.short	0x0028


	//----- nvinfo : EIATTR_EXIT_INSTR_OFFSETS
	.align		4
        /*060c*/ 	.byte	0x04, 0x1c
        /*060e*/ 	.short	(.L_37 - .L_36)


	//   ....[0]....
.L_36:
        /*0610*/ 	.word	0x00000b60


	//   ....[1]....
        /*0614*/ 	.word	0x00001370


	//   ....[2]....
        /*0618*/ 	.word	0x00009c70


	//   ....[3]....
        /*061c*/ 	.word	0x0000a1d0


	//   ....[4]....
        /*0620*/ 	.word	0x0000ba90


	//----- nvinfo : EIATTR_MAX_THREADS
	.align		4
.L_37:
        /*0624*/ 	.byte	0x04, 0x05
        /*0626*/ 	.short	(.L_39 - .L_38)
.L_38:
        /*0628*/ 	.word	0x00000180
        /*062c*/ 	.word	0x00000001
        /*0630*/ 	.word	0x00000001


	//----- nvinfo : EIATTR_CRS_STACK_SIZE
	.align		4
.L_39:
        /*0634*/ 	.byte	0x04, 0x1e
        /*0636*/ 	.short	(.L_41 - .L_40)
.L_40:
        /*0638*/ 	.word	0x00000000


	//----- nvinfo : EIATTR_CBANK_PARAM_SIZE
	.align		4
.L_41:
        /*063c*/ 	.byte	0x03, 0x19
        /*063e*/ 	.short	0x0470


	//----- nvinfo : EIATTR_PARAM_CBANK
	.align		4
        /*0640*/ 	.byte	0x04, 0x0a
        /*0642*/ 	.short	(.L_43 - .L_42)
	.align		4
.L_42:
        /*0644*/ 	.word	index@(.nv.constant0._ZN7cutlass13device_kernelINS_4gemm6kernel13GemmUniversalIN4cute5tupleIJiiiiEEENS1_10collective13CollectiveMmaINS1_34MainloopSm90TmaGmmaWarpSpecializedILi19ENS5_IJNS4_1CILi2EEENSA_ILi1EEESC_EEENS1_35KernelTmaWarpSpecializedCooperativeEEENS5_IJNSA_ILi256EEENSA_ILi112EEENSA_ILi16EEEEEENS_6half_tENS5_IJlSC_lEEESK_SL_NS4_8TiledMMAINS4_8MMA_AtomIJNS4_4SM904GMMA25MMA_64x16x16_F32F16F16_SSILNSP_5MajorE0ELSR_0ELNSP_7ScaleInE1ELSS_1EEEEEENS4_6LayoutISD_NS5_IJSC_NSA_ILi0EEESW_EEEEENS5_IJNS4_10UnderscoreESZ_SZ_EEEEENS4_13SM90_TMA_LOADENS4_14ComposedLayoutINS4_7SwizzleILi1ELi4ELi3EEENS4_18smem_ptr_flag_bitsILi16EEENSV_INS5_IJNSA_ILi8EEESI_EEENS5_IJSI_SC_EEEEEEEvNS4_8identityENS4_23SM90_TMA_LOAD_MULTICASTES1C_vS1D_EENS_8epilogue10collective6detail29Sm90TmaWarpSpecializedAdapterINS1H_15DefaultEpilogueISK_SL_SL_NS1G_6thread17LinearCombinationISK_Li1EffLNS1L_9ScaleType4KindE0ELNS_15FloatRoundStyleE2ESK_EENS1_15EpilogueDefaultEEEEEvvEEEEvNT_6ParamsE)
        /*0648*/ 	.short	0x0210
        /*064a*/ 	.short	0x0470


	//----- nvinfo : EIATTR_SW_WAR
	.align		4
.L_43:
        /*064c*/ 	.byte	0x04, 0x36
        /*064e*/ 	.short	(.L_45 - .L_44)
.L_44:
        /*0650*/ 	.word	0x00000008
.L_45:


//--------------------- .nv.callgraph             --------------------------
	.section	.nv.callgraph,"",@"SHT_CUDA_CALLGRAPH"
	.align	4
	.sectionentsize	8
	.align		4
        /*0000*/ 	.word	0x00000000
	.align		4
        /*0004*/ 	.word	0xffffffff
	.align		4
        /*0008*/ 	.word	index@(_ZN7cutlass13device_kernelINS_4gemm6kernel13GemmUniversalIN4cute5tupleIJiiiiEEENS1_10collective13CollectiveMmaINS1_34MainloopSm90TmaGmmaWarpSpecializedILi19ENS5_IJNS4_1CILi2EEENSA_ILi1EEESC_EEENS1_35KernelTmaWarpSpecializedCooperativeEEENS5_IJNSA_ILi256EEENSA_ILi112EEENSA_ILi16EEEEEENS_6half_tENS5_IJlSC_lEEESK_SL_NS4_8TiledMMAINS4_8MMA_AtomIJNS4_4SM904GMMA25MMA_64x16x16_F32F16F16_SSILNSP_5MajorE0ELSR_0ELNSP_7ScaleInE1ELSS_1EEEEEENS4_6LayoutISD_NS5_IJSC_NSA_ILi0EEESW_EEEEENS5_IJNS4_10UnderscoreESZ_SZ_EEEEENS4_13SM90_TMA_LOADENS4_14ComposedLayoutINS4_7SwizzleILi1ELi4ELi3EEENS4_18smem_ptr_flag_bitsILi16EEENSV_INS5_IJNSA_ILi8EEESI_EEENS5_IJSI_SC_EEEEEEEvNS4_8identityENS4_23SM90_TMA_LOAD_MULTICASTES1C_vS1D_EENS_8epilogue10collective6detail29Sm90TmaWarpSpecializedAdapterINS1H_15DefaultEpilogueISK_SL_SL_NS1G_6thread17LinearCombinationISK_Li1EffLNS1L_9ScaleType4KindE0ELNS_15FloatRoundStyleE2ESK_EENS1_15EpilogueDefaultEEEEEvvEEEEvNT_6ParamsE)
	.align		4
        /*000c*/ 	.word	index@(__assertfail)
	.align		4
        /*0010*/ 	.word	0x00000000
	.align		4
        /*0014*/ 	.word	0xfffffffe
	.align		4
        /*0018*/ 	.word	0x00000000
	.align		4
        /*001c*/ 	.word	0xfffffffd
	.align		4
        /*0020*/ 	.word	0x00000000
	.align		4
        /*0024*/ 	.word	0xfffffffc


//--------------------- .nv.constant4             --------------------------
	.section	.nv.constant4,"a",@progbits
	.align	8
	.align		8
.nv.constant4:
        /*0000*/ 	.dword	__assertfail
	.align		8
        /*0008*/ 	.dword	__unnamed_1
	.align		8
        /*0010*/ 	.dword	_ZN39_INTERNAL_f59f8eea_4_k_cu_6cceb245_90834cuda3std3__45__cpo5beginE
	.align		8
        /*0018*/ 	.dword	_ZN39_INTERNAL_f59f8eea_4_k_cu_6cceb245_90834cuda3std3__45__cpo3endE
	.align		8
        /*0020*/ 	.dword	_ZN39_INTERNAL_f59f8eea_4_k_cu_6cceb245_90834cuda3std3__45__cpo6cbeginE
	.align		8
        /*0028*/ 	.dword	_ZN39_INTERNAL_f59f8eea_4_k_cu_6cceb245_90834cuda3std3__45__cpo4cendE
	.align		8
        /*0030*/ 	.dword	_ZN39_INTERNAL_f59f8eea_4_k_cu_6cceb245_90834cuda3std3__441_GLOBAL__N__f59f8eea_4_k_cu_6cceb245_90836ignoreE
	.align		8
        /*0038*/ 	.dword	_ZN39_INTERNAL_f59f8eea_4_k_cu_6cceb245_90834cuda3std3__419piecewise_constructE
	.align		8
        /*0040*/ 	.dword	_ZN39_INTERNAL_f59f8eea_4_k_cu_6cceb245_90834cuda3std3__48in_placeE
	.align		8
        /*0048*/ 	.dword	_ZN39_INTERNAL_f59f8eea_4_k_cu_6cceb245_90834cuda3std6ranges3__45__cpo4swapE
	.align		8
        /*0050*/ 	.dword	_ZN39_INTERNAL_f59f8eea_4_k_cu_6cceb245_90834cuda3std6ranges3__45__cpo9iter_moveE
	.align		8
        /*0058*/ 	.dword	_ZN39_INTERNAL_f59f8eea_4_k_cu_6cceb245_90834cute7productE
	.align		8
        /*0060*/ 	.dword	_ZN39_INTERNAL_f59f8eea_4_k_cu_6cceb245_90834cute1_E
	.align		8
        /*0068*/ 	.dword	$str$22
	.align		8
        /*0070*/ 	.dword	$str$23


//--------------------- .text._ZN7cutlass13device_kernelINS_4gemm6kernel13GemmUniversalIN4cute5tupleIJiiiiEEENS1_10collective13CollectiveMmaINS1_34MainloopSm90TmaGmmaWarpSpecializedILi19ENS5_IJNS4_1CILi2EEENSA_ILi1EEESC_EEENS1_35KernelTmaWarpSpecializedCooperativeEEENS5_IJNSA_ILi256EEENSA_ILi112EEENSA_ILi16EEEEEENS_6half_tENS5_IJlSC_lEEESK_SL_NS4_8TiledMMAINS4_8MMA_AtomIJNS4_4SM904GMMA25MMA_64x16x16_F32F16F16_SSILNSP_5MajorE0ELSR_0ELNSP_7ScaleInE1ELSS_1EEEEEENS4_6LayoutISD_NS5_IJSC_NSA_ILi0EEESW_EEEEENS5_IJNS4_10UnderscoreESZ_SZ_EEEEENS4_13SM90_TMA_LOADENS4_14ComposedLayoutINS4_7SwizzleILi1ELi4ELi3EEENS4_18smem_ptr_flag_bitsILi16EEENSV_INS5_IJNSA_ILi8EEESI_EEENS5_IJSI_SC_EEEEEEEvNS4_8identityENS4_23SM90_TMA_LOAD_MULTICASTES1C_vS1D_EENS_8epilogue10collective6detail29Sm90TmaWarpSpecializedAdapterINS1H_15DefaultEpilogueISK_SL_SL_NS1G_6thread17LinearCombinationISK_Li1EffLNS1L_9ScaleType4KindE0ELNS_15FloatRoundStyleE2ESK_EENS1_15EpilogueDefaultEEEEEvvEEEEvNT_6ParamsE --------------------------
	.section	.text._ZN7cutlass13device_kernelINS_4gemm6kernel13GemmUniversalIN4cute5tupleIJiiiiEEENS1_10collective13CollectiveMmaINS1_34MainloopSm90TmaGmmaWarpSpecializedILi19ENS5_IJNS4_1CILi2EEENSA_ILi1EEESC_EEENS1_35KernelTmaWarpSpecializedCooperativeEEENS5_IJNSA_ILi256EEENSA_ILi112EEENSA_ILi16EEEEEENS_6half_tENS5_IJlSC_lEEESK_SL_NS4_8TiledMMAINS4_8MMA_AtomIJNS4_4SM904GMMA25MMA_64x16x16_F32F16F16_SSILNSP_5MajorE0ELSR_0ELNSP_7ScaleInE1ELSS_1EEEEEENS4_6LayoutISD_NS5_IJSC_NSA_ILi0EEESW_EEEEENS5_IJNS4_10UnderscoreESZ_SZ_EEEEENS4_13SM90_TMA_LOADENS4_14ComposedLayoutINS4_7SwizzleILi1ELi4ELi3EEENS4_18smem_ptr_flag_bitsILi16EEENSV_INS5_IJNSA_ILi8EEESI_EEENS5_IJSI_SC_EEEEEEEvNS4_8identityENS4_23SM90_TMA_LOAD_MULTICASTES1C_vS1D_EENS_8epilogue10collective6detail29Sm90TmaWarpSpecializedAdapterINS1H_15DefaultEpilogueISK_SL_SL_NS1G_6thread17LinearCombinationISK_Li1EffLNS1L_9ScaleType4KindE0ELNS_15FloatRoundStyleE2ESK_EENS1_15EpilogueDefaultEEEEEvvEEEEvNT_6ParamsE,"ax",@progbits
	.align	128
.text._ZN7cutlass13device_kernelINS_4gemm6kernel13GemmUniversalIN4cute5tupleIJiiiiEEENS1_10collective13CollectiveMmaINS1_34MainloopSm90TmaGmmaWarpSpecializedILi19ENS5_IJNS4_1CILi2EEENSA_ILi1EEESC_EEENS1_35KernelTmaWarpSpecializedCooperativeEEENS5_IJNSA_ILi256EEENSA_ILi112EEENSA_ILi16EEEEEENS_6half_tENS5_IJlSC_lEEESK_SL_NS4_8TiledMMAINS4_8MMA_AtomIJNS4_4SM904GMMA25MMA_64x16x16_F32F16F16_SSILNSP_5MajorE0ELSR_0ELNSP_7ScaleInE1ELSS_1EEEEEENS4_6LayoutISD_NS5_IJSC_NSA_ILi0EEESW_EEEEENS5_IJNS4_10UnderscoreESZ_SZ_EEEEENS4_13SM90_TMA_LOADENS4_14ComposedLayoutINS4_7SwizzleILi1ELi4ELi3EEENS4_18smem_ptr_flag_bitsILi16EEENSV_INS5_IJNSA_ILi8EEESI_EEENS5_IJSI_SC_EEEEEEEvNS4_8identityENS4_23SM90_TMA_LOAD_MULTICASTES1C_vS1D_EENS_8epilogue10collective6detail29Sm90TmaWarpSpecializedAdapterINS1H_15DefaultEpilogueISK_SL_SL_NS1G_6thread17LinearCombinationISK_Li1EffLNS1L_9ScaleType4KindE0ELNS_15FloatRoundStyleE2ESK_EENS1_15EpilogueDefaultEEEEEvvEEEEvNT_6ParamsE:
        .type           _ZN7cutlass13device_kernelINS_4gemm6kernel13GemmUniversalIN4cute5tupleIJiiiiEEENS1_10collective13CollectiveMmaINS1_34MainloopSm90TmaGmmaWarpSpecializedILi19ENS5_IJNS4_1CILi2EEENSA_ILi1EEESC_EEENS1_35KernelTmaWarpSpecializedCooperativeEEENS5_IJNSA_ILi256EEENSA_ILi112EEENSA_ILi16EEEEEENS_6half_tENS5_IJlSC_lEEESK_SL_NS4_8TiledMMAINS4_8MMA_AtomIJNS4_4SM904GMMA25MMA_64x16x16_F32F16F16_SSILNSP_5MajorE0ELSR_0ELNSP_7ScaleInE1ELSS_1EEEEEENS4_6LayoutISD_NS5_IJSC_NSA_ILi0EEESW_EEEEENS5_IJNS4_10UnderscoreESZ_SZ_EEEEENS4_13SM90_TMA_LOADENS4_14ComposedLayoutINS4_7SwizzleILi1ELi4ELi3EEENS4_18smem_ptr_flag_bitsILi16EEENSV_INS5_IJNSA_ILi8EEESI_EEENS5_IJSI_SC_EEEEEEEvNS4_8identityENS4_23SM90_TMA_LOAD_MULTICASTES1C_vS1D_EENS_8epilogue10collective6detail29Sm90TmaWarpSpecializedAdapterINS1H_15DefaultEpilogueISK_SL_SL_NS1G_6thread17LinearCombinationISK_Li1EffLNS1L_9ScaleType4KindE0ELNS_15FloatRoundStyleE2ESK_EENS1_15EpilogueDefaultEEEEEvvEEEEvNT_6ParamsE,@function
        .size           _ZN7cutlass13device_kernelINS_4gemm6kernel13GemmUniversalIN4cute5tupleIJiiiiEEENS1_10collective13CollectiveMmaINS1_34MainloopSm90TmaGmmaWarpSpecializedILi19ENS5_IJNS4_1CILi2EEENSA_ILi1EEESC_EEENS1_35KernelTmaWarpSpecializedCooperativeEEENS5_IJNSA_ILi256EEENSA_ILi112EEENSA_ILi16EEEEEENS_6half_tENS5_IJlSC_lEEESK_SL_NS4_8TiledMMAINS4_8MMA_AtomIJNS4_4SM904GMMA25MMA_64x16x16_F32F16F16_SSILNSP_5MajorE0ELSR_0ELNSP_7ScaleInE1ELSS_1EEEEEENS4_6LayoutISD_NS5_IJSC_NSA_ILi0EEESW_EEEEENS5_IJNS4_10UnderscoreESZ_SZ_EEEEENS4_13SM90_TMA_LOADENS4_14ComposedLayoutINS4_7SwizzleILi1ELi4ELi3EEENS4_18smem_ptr_flag_bitsILi16EEENSV_INS5_IJNSA_ILi8EEESI_EEENS5_IJSI_SC_EEEEEEEvNS4_8identityENS4_23SM90_TMA_LOAD_MULTICASTES1C_vS1D_EENS_8epilogue10collective6detail29Sm90TmaWarpSpecializedAdapterINS1H_15DefaultEpilogueISK_SL_SL_NS1G_6thread17LinearCombinationISK_Li1EffLNS1L_9ScaleType4KindE0ELNS_15FloatRoundStyleE2ESK_EENS1_15EpilogueDefaultEEEEEvvEEEEvNT_6ParamsE,(.L_x_324 - _ZN7cutlass13device_kernelINS_4gemm6kernel13GemmUniversalIN4cute5tupleIJiiiiEEENS1_10collective13CollectiveMmaINS1_34MainloopSm90TmaGmmaWarpSpecializedILi19ENS5_IJNS4_1CILi2EEENSA_ILi1EEESC_EEENS1_35KernelTmaWarpSpecializedCooperativeEEENS5_IJNSA_ILi256EEENSA_ILi112EEENSA_ILi16EEEEEENS_6half_tENS5_IJlSC_lEEESK_SL_NS4_8TiledMMAINS4_8MMA_AtomIJNS4_4SM904GMMA25MMA_64x16x16_F32F16F16_SSILNSP_5MajorE0ELSR_0ELNSP_7ScaleInE1ELSS_1EEEEEENS4_6LayoutISD_NS5_IJSC_NSA_ILi0EEESW_EEEEENS5_IJNS4_10UnderscoreESZ_SZ_EEEEENS4_13SM90_TMA_LOADENS4_14ComposedLayoutINS4_7SwizzleILi1ELi4ELi3EEENS4_18smem_ptr_flag_bitsILi16EEENSV_INS5_IJNSA_ILi8EEESI_EEENS5_IJSI_SC_EEEEEEEvNS4_8identityENS4_23SM90_TMA_LOAD_MULTICASTES1C_vS1D_EENS_8epilogue10collective6detail29Sm90TmaWarpSpecializedAdapterINS1H_15DefaultEpilogueISK_SL_SL_NS1G_6thread17LinearCombinationISK_Li1EffLNS1L_9ScaleType4KindE0ELNS_15FloatRoundStyleE2ESK_EENS1_15EpilogueDefaultEEEEEvvEEEEvNT_6ParamsE)
        .other          _ZN7cutlass13device_kernelINS_4gemm6kernel13GemmUniversalIN4cute5tupleIJiiiiEEENS1_10collective13CollectiveMmaINS1_34MainloopSm90TmaGmmaWarpSpecializedILi19ENS5_IJNS4_1CILi2EEENSA_ILi1EEESC_EEENS1_35KernelTmaWarpSpecializedCooperativeEEENS5_IJNSA_ILi256EEENSA_ILi112EEENSA_ILi16EEEEEENS_6half_tENS5_IJlSC_lEEESK_SL_NS4_8TiledMMAINS4_8MMA_AtomIJNS4_4SM904GMMA25MMA_64x16x16_F32F16F16_SSILNSP_5MajorE0ELSR_0ELNSP_7ScaleInE1ELSS_1EEEEEENS4_6LayoutISD_NS5_IJSC_NSA_ILi0EEESW_EEEEENS5_IJNS4_10UnderscoreESZ_SZ_EEEEENS4_13SM90_TMA_LOADENS4_14ComposedLayoutINS4_7SwizzleILi1ELi4ELi3EEENS4_18smem_ptr_flag_bitsILi16EEENSV_INS5_IJNSA_ILi8EEESI_EEENS5_IJSI_SC_EEEEEEEvNS4_8identityENS4_23SM90_TMA_LOAD_MULTICASTES1C_vS1D_EENS_8epilogue10collective6detail29Sm90TmaWarpSpecializedAdapterINS1H_15DefaultEpilogueISK_SL_SL_NS1G_6thread17LinearCombinationISK_Li1EffLNS1L_9ScaleType4KindE0ELNS_15FloatRoundStyleE2ESK_EENS1_15EpilogueDefaultEEEEEvvEEEEvNT_6ParamsE,@"STO_CUDA_ENTRY STV_DEFAULT"
_ZN7cutlass13device_kernelINS_4gemm6kernel13GemmUniversalIN4cute5tupleIJiiiiEEENS1_10collective13CollectiveMmaINS1_34MainloopSm90TmaGmmaWarpSpecializedILi19ENS5_IJNS4_1CILi2EEENSA_ILi1EEESC_EEENS1_35KernelTmaWarpSpecializedCooperativeEEENS5_IJNSA_ILi256EEENSA_ILi112EEENSA_ILi16EEEEEENS_6half_tENS5_IJlSC_lEEESK_SL_NS4_8TiledMMAINS4_8MMA_AtomIJNS4_4SM904GMMA25MMA_64x16x16_F32F16F16_SSILNSP_5MajorE0ELSR_0ELNSP_7ScaleInE1ELSS_1EEEEEENS4_6LayoutISD_NS5_IJSC_NSA_ILi0EEESW_EEEEENS5_IJNS4_10UnderscoreESZ_SZ_EEEEENS4_13SM90_TMA_LOADENS4_14ComposedLayoutINS4_7SwizzleILi1ELi4ELi3EEENS4_18smem_ptr_flag_bitsILi16EEENSV_INS5_IJNSA_ILi8EEESI_EEENS5_IJSI_SC_EEEEEEEvNS4_8identityENS4_23SM90_TMA_LOAD_MULTICASTES1C_vS1D_EENS_8epilogue10collective6detail29Sm90TmaWarpSpecializedAdapterINS1H_15DefaultEpilogueISK_SL_SL_NS1G_6thread17LinearCombinationISK_Li1EffLNS1L_9ScaleType4KindE0ELNS_15FloatRoundStyleE2ESK_EENS1_15EpilogueDefaultEEEEEvvEEEEvNT_6ParamsE:
[----:B------:R-:W0:Y:S01]  /*0000*/  LDC R1, c[0x0][0x28] ;  /* 0x00000a00ff017b82 */ /* 0x000e220000000800 */
[----:B------:R-:W1:Y:S01]  /*0010*/  S2R R18, SR_TID.X ;  /* 0x0000000000127919 */ /* 0x000e620000002100 */
[----:B------:R-:W-:Y:S01]  /*0020*/  ELECT P0, URZ, PT ;  /* 0x00000000003f782f */ /* 0x000fe20003800000 */
[----:B------:R-:W-:Y:S01]  /*0030*/  BSSY B0, `(.L_x_0) ;  /* 0x000000f000007945 */ /* 0x000fe20003800000 */
[--C-:B-1----:R-:W-:Y:S02]  /*0040*/  SHF.R.U32.HI R0, RZ, 0x5, R18.reuse ;  /* 0x00000005ff007819 */ /* 0x102fe40000011612 */
[----:B------:R-:W-:-:S03]  /*0050*/  SHF.R.U32.HI R3, RZ, 0x7, R18 ;  /* 0x00000007ff037819 */ /* 0x000fc60000011612 */
[----:B------:R-:W1:Y:S04]  /*0060*/  SHFL.IDX PT, R2, R0, RZ, 0x1f ;  /* 0x00001fff00027589 */ /* 0x000e6800000e0000 */
[----:B------:R2:W3:Y:S01]  /*0070*/  SHFL.IDX PT, R5, R3, RZ, 0x1f ;  /* 0x00001fff03057589 */ /* 0x0004e200000e0000 */
[----:B-1----:R-:W-:-:S13]  /*0080*/  ISETP.NE.OR P0, PT, R2, RZ, !P0 ;  /* 0x000000ff0200720c */ /* 0x002fda0004705670 */
[----:B0-23--:R-:W-:Y:S05]  /*0090*/  @P0 BRA `(.L_x_1) ;  /* 0x0000000000200947 */ /* 0x00dfea0003800000 */
[----:B------:R-:W-:Y:S02]  /*00a0*/  ULDC.64 UR4, c[0x0][0x198] ;  /* 0x0000660000047ab9 */ /* 0x000fe40000000a00 */
[----:B------:R-:W-:Y:S02]  /*00b0*/  UIADD3 UR6, UP0, UR4, 0xf0, URZ ;  /* 0x000000f004067890 */ /* 0x000fe4000ff1e03f */
[----:B------:R-:W-:Y:S02]  /*00c0*/  UIADD3 UR4, UP1, UR4, 0x1f0, URZ ;  /* 0x000001f004047890 */ /* 0x000fe4000ff3e03f */
[----:B------:R-:W-:Y:S02]  /*00d0*/  UIADD3.X UR7, URZ, UR5, URZ, UP0, !UPT ;  /* 0x000000053f077290 */ /* 0x000fe400087fe43f */
[----:B------:R-:W-:-:S07]  /*00e0*/  UIADD3.X UR5, URZ, UR5, URZ, UP1, !UPT ;  /* 0x000000053f057290 */ /* 0x000fce0008ffe43f */
[----:B------:R0:W-:Y:S02]  /*00f0*/  UTMACCTL.PF [UR6] ;  /* 0x00000000060079b9 */ /* 0x0001e40008040000 */
[----:B------:R0:W-:Y:S02]  /*0100*/  UTMACCTL.PF [UR4] ;  /* 0x00000000040079b9 */ /* 0x0001e40008040000 */
[----:B0-----:R-:W-:Y:S01]  /*0110*/  NOP ;  /* 0x0000000000007918 */ /* 0x001fe20000000000 */
.L_x_1:
[----:B------:R-:W-:Y:S05]  /*0120*/  BSYNC B0 ;  /* 0x0000000000007941 */ /* 0x000fea0003800000 */
.L_x_0:
[----:B------:R-:W0:Y:S02]  /*0130*/  SHFL.IDX PT, R3, R0, RZ, 0x1f ;  /* 0x00001fff00037589 */ /* 0x000e2400000e0000 */
[----:B0-----:R-:W-:-:S13]  /*0140*/  ISETP.NE.AND P0, PT, R3, RZ, PT ;  /* 0x000000ff0300720c */ /* 0x001fda0003f05270 */
[----:B------:R-:W-:Y:S05]  /*0150*/  @P0 BRA `(.L_x_2) ;  /* 0x0000000000dc0947 */ /* 0x000fea0003800000 */
[----:B------:R-:W-:Y:S01]  /*0160*/  ELECT P0, URZ, PT ;  /* 0x00000000003f782f */ /* 0x000fe20003800000 */
[----:B------:R-:W-:-:S12]  /*0170*/  BSSY B0, `(.L_x_2) ;  /* 0x0000035000007945 */ /* 0x000fd80003800000 */
[----:B------:R-:W-:Y:S05]  /*0180*/  @!P0 BRA `(.L_x_3) ;  /* 0x0000000000cc8947 */ /* 0x000fea0003800000 */
[----:B------:R-:W0:Y:S01]  /*0190*/  S2UR UR8, SR_CgaCtaId ;  /* 0x00000000000879c3 */ /* 0x000e220000008800 */
[----:B------:R-:W-:Y:S01]  /*01a0*/  UMOV UR4, 0x400 ;  /* 0x0000040000047882 */ /* 0x000fe20000000000 */
[----:B------:R-:W-:Y:S01]  /*01b0*/  UMOV UR5, 0x1 ;  /* 0x0000000100057882 */ /* 0x000fe20000000000 */
[----:B------:R-:W-:Y:S02]  /*01c0*/  UMOV UR6, 0x4 ;  /* 0x0000000400067882 */ /* 0x000fe40000000000 */
[----:B------:R-:W-:-:S04]  /*01d0*/  UIADD3 UR6, -UR6, 0x100000, URZ ;  /* 0x0010000006067890 */ /* 0x000fc8000fffe13f */
[----:B------:R-:W-:Y:S02]  /*01e0*/  USHF.L.U32 UR7, UR6, 0xb, URZ ;  /* 0x0000000b06077899 */ /* 0x000fe4000800063f */
[----:B------:R-:W-:Y:S02]  /*01f0*/  USHF.L.U32 UR6, UR6, 0x1, URZ ;  /* 0x0000000106067899 */ /* 0x000fe4000800063f */
[----:B0-----:R-:W-:Y:S02]  /*0200*/  ULEA UR8, UR8, UR4, 0x18 ;  /* 0x0000000408087291 */ /* 0x001fe4000f8ec03f */
[----:B------:R-:W-:-:S04]  /*0210*/  UIADD3 UR4, -UR5, 0x100000, URZ ;  /* 0x0010000005047890 */ /* 0x000fc8000fffe13f */
[----:B------:R-:W-:Y:S02]  /*0220*/  USHF.L.U32 UR5, UR4, 0xb, URZ ;  /* 0x0000000b04057899 */ /* 0x000fe4000800063f */
[----:B------:R-:W-:Y:S01]  /*0230*/  USHF.L.U32 UR4, UR4, 0x1, URZ ;  /* 0x0000000104047899 */ /* 0x000fe2000800063f */
[----:B------:R-:W0:Y:S11]  /*0240*/  FENCE.VIEW.ASYNC.S ;  /* 0x00000000000073c6 */ /* 0x000e360000000000 */
[----:B0-----:R0:W1:Y:S01]  /*0250*/  SYNCS.EXCH.64 URZ, [UR8], UR4 ;  /* 0x00000004083f75b2 */ /* 0x0010620008000100 */
[----:B------:R0:W2:Y:S01]  /*0260*/  SYNCS.EXCH.64 URZ, [UR8+0x98], UR6 ;  /* 0x00009806083f75b2 */ /* 0x0000a20008000100 */
[----:B------:R0:W3:Y:S01]  /*0270*/  SYNCS.EXCH.64 URZ, [UR8+0x8], UR4 ;  /* 0x00000804083f75b2 */ /* 0x0000e20008000100 */
[----:B------:R0:W4:Y:S01]  /*0280*/  SYNCS.EXCH.64 URZ, [UR8+0xa0], UR6 ;  /* 0x0000a006083f75b2 */ /* 0x0001220008000100 */
[----:B------:R0:W0:Y:S01]  /*0290*/  SYNCS.EXCH.64 URZ, [UR8+0x10], UR4 ;  /* 0x00001004083f75b2 */ /* 0x0000220008000100 */
        /* <DEDUP_REMOVED lines=33> */
[----:B-1234-:R-:W-:Y:S01]  /*04b0*/  NOP ;  /* 0x0000000000007918 */ /* 0x01efe20000000000 */
.L_x_3:
[----:B0-----:R-:W-:Y:S05]  /*04c0*/  BSYNC B0 ;  /* 0x0000000000007941 */ /* 0x001fea0003800000 */
.L_x_2:
[----:B------:R-:W-:Y:S01]  /*04d0*/  SHF.R.S32.HI R7, RZ, 0x1f, R18 ;  /* 0x0000001fff077819 */ /* 0x000fe20000011412 */
[----:B------:R-:W0:Y:S01]  /*04e0*/  SHFL.IDX PT, R0, R0, RZ, 0x1f ;  /* 0x00001fff00007589 */ /* 0x000e2200000e0000 */
[----:B------:R-:W1:Y:S01]  /*04f0*/  S2UR UR8, SR_CTAID.X ;  /* 0x00000000000879c3 */ /* 0x000e620000002500 */
[----:B------:R-:W-:Y:S02]  /*0500*/  ELECT P0, URZ, PT ;  /* 0x00000000003f782f */ /* 0x000fe40003800000 */
[----:B------:R-:W-:Y:S01]  /*0510*/  LEA.HI R7, R7, R18, RZ, 0x7 ;  /* 0x0000001207077211 */ /* 0x000fe200078f38ff */
[----:B------:R-:W2:Y:S01]  /*0520*/  S2R R4, SR_CTAID.Y ;  /* 0x0000000000047919 */ /* 0x000ea20000002600 */
[----:B------:R-:W-:Y:S01]  /*0530*/  SHF.R.S32.HI R8, RZ, 0x1f, R3 ;  /* 0x0000001fff087819 */ /* 0x000fe20000011403 */
[----:B------:R-:W-:Y:S01]  /*0540*/  ULDC UR4, c[0x0][0x150] ;  /* 0x0000540000047ab9 */ /* 0x000fe20000000800 */
[----:B------:R-:W-:Y:S01]  /*0550*/  LOP3.LUT R7, R7, 0xffffff80, RZ, 0xc0, !PT ;  /* 0xffffff8007077812 */ /* 0x000fe200078ec0ff */
[----:B------:R-:W-:Y:S01]  /*0560*/  NOP ;  /* 0x0000000000007918 */ /* 0x000fe20000000000 */
[----:B------:R-:W-:Y:S01]  /*0570*/  LEA.HI R8, R8, R3, RZ, 0x2 ;  /* 0x0000000308087211 */ /* 0x000fe200078f10ff */
[----:B------:R-:W3:Y:S01]  /*0580*/  LDC R10, c[0x0][0x144] ;  /* 0x00005100ff0a7b82 */ /* 0x000ee20000000800 */
[----:B------:R-:W-:Y:S01]  /*0590*/  NOP ;  /* 0x0000000000007918 */ /* 0x000fe20000000000 */
[----:B------:R-:W-:Y:S01]  /*05a0*/  IMAD.IADD R6, R18, 0x1, -R7 ;  /* 0x0000000112067824 */ /* 0x000fe200078e0a07 */
[----:B------:R-:W-:Y:S01]  /*05b0*/  LOP3.LUT R8, R8, 0x3ffffffc, RZ, 0xc0, !PT ;  /* 0x3ffffffc08087812 */ /* 0x000fe200078ec0ff */
[----:B------:R-:W-:Y:S01]  /*05c0*/  IMAD.MOV.U32 R23, RZ, RZ, 0x1 ;  /* 0x00000001ff177424 */ /* 0x000fe200078e00ff */
[----:B------:R-:W-:-:S02]  /*05d0*/  ISETP.NE.AND P3, PT, R5, RZ, PT ;  /* 0x000000ff0500720c */ /* 0x000fc40003f65270 */
[----:B------:R-:W-:Y:S01]  /*05e0*/  SHF.R.S32.HI R7, RZ, 0x1f, R6 ;  /* 0x0000001fff077819 */ /* 0x000fe20000011406 */
[----:B------:R-:W-:Y:S01]  /*05f0*/  IMAD.IADD R8, R3, 0x1, -R8 ;  /* 0x0000000103087824 */ /* 0x000fe200078e0a08 */
[----:B------:R-:W4:Y:S02]  /*0600*/  LDC R13, c[0x0][0x140] ;  /* 0x00005000ff0d7b82 */ /* 0x000f240000000800 */
[----:B------:R-:W-:Y:S02]  /*0610*/  LEA.HI R7, R7, R6, RZ, 0x3 ;  /* 0x0000000607077211 */ /* 0x000fe400078f18ff */
[----:B0-----:R-:W-:Y:S02]  /*0620*/  ISETP.NE.OR P0, PT, R0, RZ, !P0 ;  /* 0x000000ff0000720c */ /* 0x001fe40004705670 */
[--C-:B------:R-:W-:Y:S02]  /*0630*/  SHF.R.S32.HI R0, RZ, 0x3, R7.reuse ;  /* 0x00000003ff007819 */ /* 0x100fe40000011407 */
[----:B------:R-:W-:-:S02]  /*0640*/  SHF.R.S32.HI R7, RZ, 0x1f, R7 ;  /* 0x0000001fff077819 */ /* 0x000fc40000011407 */
[----:B-1----:R-:W-:Y:S02]  /*0650*/  I2FP.F32.U32 R9, UR8 ;  /* 0x0000000800097c45 */ /* 0x002fe40008201000 */
[----:B------:R-:W-:-:S03]  /*0660*/  LEA.HI R7, R7, R0, RZ, 0x2 ;  /* 0x0000000007077211 */ /* 0x000fc600078f10ff */
[----:B------:R-:W-:Y:S01]  /*0670*/  FMUL R9, R9, UR4 ;  /* 0x0000000409097c20 */ /* 0x000fe20008400000 */
[----:B------:R-:W-:Y:S01]  /*0680*/  LOP3.LUT R7, R7, 0xfffffffc, RZ, 0xc0, !PT ;  /* 0xfffffffc07077812 */ /* 0x000fe200078ec0ff */
[----:B------:R-:W-:Y:S01]  /*0690*/  VOTEU.ALL UP0, P0 ;  /* 0x00000000003f7886 */ /* 0x000fe20000000000 */
[----:B--2---:R-:W-:Y:S01]  /*06a0*/  I2FP.F32.U32 R3, R4 ;  /* 0x0000000400037245 */ /* 0x004fe20000201000 */
[----:B------:R-:W-:Y:S01]  /*06b0*/  ULDC UR4, c[0x0][0x154] ;  /* 0x0000550000047ab9 */ /* 0x000fe20000000800 */
[----:B------:R-:W-:Y:S01]  /*06c0*/  VOTEU.ALL UP1, P0 ;  /* 0x00000000003f7886 */ /* 0x000fe20000020000 */
[----:B------:R-:W0:Y:S01]  /*06d0*/  F2I.U32.TRUNC.NTZ R9, R9 ;  /* 0x0000000900097305 */ /* 0x000e22000020f000 */
[----:B------:R-:W-:Y:S01]  /*06e0*/  IMAD.IADD R7, R0, 0x1, -R7 ;  /* 0x0000000100077824 */ /* 0x000fe200078e0a07 */
[----:B------:R-:W1:Y:S01]  /*06f0*/  @!UP0 S2UR UR7, SR_CgaCtaId ;  /* 0x00000000000789c3 */ /* 0x000e620000008800 */
[----:B------:R-:W-:Y:S01]  /*0700*/  FMUL R12, R3, UR4 ;  /* 0x00000004030c7c20 */ /* 0x000fe20008400000 */
[----:B------:R-:W-:Y:S01]  /*0710*/  UMOV UR4, 0x20 ;  /* 0x0000002000047882 */ /* 0x000fe20000000000 */
[----:B------:R-:W-:Y:S01]  /*0720*/  IMAD R8, R8, 0x4, R7 ;  /* 0x0000000408087824 */ /* 0x000fe200078e0207 */
[----:B------:R-:W-:Y:S01]  /*0730*/  @!UP0 UMOV UR6, 0x400 ;  /* 0x0000040000068882 */ /* 0x000fe20000000000 */
[----:B------:R-:W-:-:S04]  /*0740*/  @!UP0 UIADD3 UR4, -UR4, 0x100000, URZ ;  /* 0x0010000004048890 */ /* 0x000fc8000fffe13f */
[----:B------:R-:W-:Y:S02]  /*0750*/  @!UP0 USHF.L.U32 UR5, UR4, 0xb, URZ ;  /* 0x0000000b04058899 */ /* 0x000fe4000800063f */
[----:B------:R-:W-:Y:S01]  /*0760*/  @!UP0 USHF.L.U32 UR4, UR4, 0x1, URZ ;  /* 0x0000000104048899 */ /* 0x000fe2000800063f */
[----:B----4-:R-:W-:Y:S01]  /*0770*/  ISETP.EQ.U32.AND P2, PT, R13, 0x1, PT ;  /* 0x000000010d00780c */ /* 0x010fe20003f42070 */
[----:B------:R-:W2:Y:S01]  /*0780*/  F2I.U32.TRUNC.NTZ R12, R12 ;  /* 0x0000000c000c7305 */ /* 0x000ea2000020f000 */
[----:B------:R-:W-:Y:S01]  /*0790*/  LEA.HI R0, R8, R8, RZ, 0x1 ;  /* 0x0000000808007211 */ /* 0x000fe200078f08ff */
[----:B------:R-:W4:Y:S03]  /*07a0*/  LDC R7, c[0x0][0x148] ;  /* 0x00005200ff077b82 */ /* 0x000f260000000800 */
[----:B------:R-:W-:Y:S01]  /*07b0*/  LOP3.LUT R11, R0, 0xfffffffe, RZ, 0xc0, !PT ;  /* 0xfffffffe000b7812 */ /* 0x000fe200078ec0ff */
[----:B0-----:R-:W-:Y:S01]  /*07c0*/  IMAD.MOV R15, RZ, RZ, -R9 ;  /* 0x000000ffff0f7224 */ /* 0x001fe200078e0a09 */
[----:B------:R-:W-:-:S03]  /*07d0*/  SHF.R.S32.HI R9, RZ, 0x1f, R2 ;  /* 0x0000001fff097819 */ /* 0x000fc60000011402 */
[----:B---3--:R-:W-:Y:S01]  /*07e0*/  IMAD R3, R10, R15, UR8 ;  /* 0x000000080a037e24 */ /* 0x008fe2000f8e020f */
[----:B------:R-:W-:Y:S01]  /*07f0*/  LEA.HI R9, R9, R2, RZ, 0x2 ;  /* 0x0000000209097211 */ /* 0x000fe200078f10ff */
[C---:B------:R-:W-:Y:S02]  /*0800*/  IMAD.IADD R0, R8.reuse, 0x1, -R11 ;  /* 0x0000000108007824 */ /* 0x040fe400078e0a0b */
[----:B------:R-:W-:Y:S01]  /*0810*/  IMAD.SHL.U32 R11, R8, 0x4, RZ ;  /* 0x00000004080b7824 */ /* 0x000fe200078e00ff */
[----:B------:R-:W-:Y:S01]  /*0820*/  LOP3.LUT R9, R9, 0xfffffffc, RZ, 0xc0, !PT ;  /* 0xfffffffc09097812 */ /* 0x000fe200078ec0ff */
[----:B--2---:R-:W-:Y:S01]  /*0830*/  IMAD.MOV R21, RZ, RZ, -R12 ;  /* 0x000000ffff157224 */ /* 0x004fe200078e0a0c */
[----:B------:R-:W-:Y:S01]  /*0840*/  ISETP.NE.AND P4, PT, R0, R3, PT ;  /* 0x000000030000720c */ /* 0x000fe20003f85270 */
[----:B-1----:R-:W-:Y:S01]  /*0850*/  @!UP0 ULEA UR6, UR7, UR6, 0x18 ;  /* 0x0000000607068291 */ /* 0x002fe2000f8ec03f */
[----:B------:R-:W-:Y:S01]  /*0860*/  LOP3.LUT R22, R8, 0xc, R11, 0x78, !PT ;  /* 0x0000000c08167812 */ /* 0x000fe200078e780b */
[----:B------:R-:W-:Y:S01]  /*0870*/  IMAD.IADD R0, R2, 0x1, -R9 ;  /* 0x0000000102007824 */ /* 0x000fe200078e0a09 */
[----:B------:R-:W-:Y:S01]  /*0880*/  VOTEU.ALL UP0, P0 ;  /* 0x00000000003f7886 */ /* 0x000fe20000000000 */
[----:B------:R-:W-:Y:S01]  /*0890*/  LOP3.LUT P0, RZ, R6, 0x7, RZ, 0xc0, !PT ;  /* 0x0000000706ff7812 */ /* 0x000fe2000780c0ff */
[----:B------:R-:W-:-:S02]  /*08a0*/  VIADD R6, R5, 0xffffffff ;  /* 0xffffffff05067836 */ /* 0x000fc40000000000 */
[----:B------:R-:W-:Y:S01]  /*08b0*/  ISETP.NE.AND P1, PT, R0, 0x3, PT ;  /* 0x000000030000780c */ /* 0x000fe20003f25270 */
[----:B----4-:R-:W-:Y:S01]  /*08c0*/  IMAD R9, R7, R21, R4 ;  /* 0x0000001507097224 */ /* 0x010fe200078e0204 */
[----:B------:R-:W-:Y:S02]  /*08d0*/  ISETP.LT.U32.AND P0, PT, R22, 0x2, !P0 ;  /* 0x000000021600780c */ /* 0x000fe40004701070 */
[----:B------:R-:W-:Y:S01]  /*08e0*/  ISETP.EQ.OR P1, PT, R0, RZ, !P1 ;  /* 0x000000ff0000720c */ /* 0x000fe20004f22670 */
[----:B------:R-:W0:Y:S02]  /*08f0*/  FENCE.VIEW.ASYNC.S ;  /* 0x00000000000073c6 */ /* 0x000e240000000000 */
[----:B0-----:R0:W1:Y:S01]  /*0900*/  @!UP0 SYNCS.EXCH.64 URZ, [UR6+0x140], UR4 ;  /* 0x00014004063f85b2 */ /* 0x0010620008000100 */
[----:B------:R-:W-:Y:S02]  /*0910*/  @P4 LEA.HI R2, R22, R22, RZ, 0x1 ;  /* 0x0000001616024211 */ /* 0x000fe400078f08ff */
[----:B------:R-:W-:-:S02]  /*0920*/  ISETP.EQ.AND P1, PT, R5, RZ, P1 ;  /* 0x000000ff0500720c */ /* 0x000fc40000f22270 */
[----:B------:R-:W-:Y:S02]  /*0930*/  @P4 SHF.R.S32.HI R2, RZ, 0x1, R2 ;  /* 0x00000001ff024819 */ /* 0x000fe40000011402 */
[----:B------:R-:W-:Y:S02]  /*0940*/  ISETP.GE.U32.AND P6, PT, R6, 0x2, PT ;  /* 0x000000020600780c */ /* 0x000fe40003fc6070 */
[----:B------:R-:W-:Y:S02]  /*0950*/  @P4 ISETP.NE.AND P5, PT, R2, R9, PT ;  /* 0x000000090200420c */ /* 0x000fe40003fa5270 */
[----:B------:R-:W-:Y:S02]  /*0960*/  SEL R2, RZ, 0x1, !P0 ;  /* 0x00000001ff027807 */ /* 0x000fe40004000000 */
[----:B------:R-:W-:Y:S02]  /*0970*/  @P4 SEL R23, RZ, 0x1, P5 ;  /* 0x00000001ff174807 */ /* 0x000fe40002800000 */
[----:B------:R-:W-:Y:S01]  /*0980*/  SEL R19, RZ, 0x1, !P1 ;  /* 0x00000001ff137807 */ /* 0x000fe20004800000 */
[----:B------:R0:W2:Y:S01]  /*0990*/  @!UP1 SYNCS.EXCH.64 URZ, [UR6+0x148], UR4 ;  /* 0x00014804063f95b2 */ /* 0x0000a20008000100 */
[----:B------:R-:W-:Y:S01]  /*09a0*/  LOP3.LUT R23, R23, R2, RZ, 0xc0, !PT ;  /* 0x0000000217177212 */ /* 0x000fe200078ec0ff */
[----:B------:R-:W-:Y:S01]  /*09b0*/  NOP ;  /* 0x0000000000007918 */ /* 0x000fe20000000000 */
[----:B------:R-:W-:Y:S01]  /*09c0*/  SEL R19, R19, 0x2, P6 ;  /* 0x0000000213137807 */ /* 0x000fe20003000000 */
[----:B------:R-:W-:Y:S06]  /*09d0*/  @!P2 BRA `(.L_x_4) ;  /* 0x000000000008a947 */ /* 0x000fec0003800000 */
[----:B-12---:R-:W-:Y:S01]  /*09e0*/  UCGABAR_ARV ;  /* 0x00000000000079c7 */ /* 0x006fe20008000000 */
[----:B------:R-:W-:Y:S05]  /*09f0*/  BRA `(.L_x_5) ;  /* 0x0000000000047947 */ /* 0x000fea0003800000 */
.L_x_4:
[----:B-12---:R-:W-:Y:S01]  /*0a00*/  NOP ;  /* 0x0000000000007918 */ /* 0x006fe20000000000 */
.L_x_5:
[----:B------:R-:W1:Y:S01]  /*0a10*/  LDC R2, c[0x0][0x65c] ;  /* 0x00019700ff027b82 */ /* 0x000e620000000800 */
[----:B------:R-:W-:Y:S02]  /*0a20*/  IMAD.U32 R8, RZ, RZ, UR8 ;  /* 0x00000008ff087e24 */ /* 0x000fe4000f8e00ff */
[----:B------:R-:W-:Y:S01]  /*0a30*/  IMAD.MOV.U32 R9, RZ, RZ, RZ ;  /* 0x000000ffff097224 */ /* 0x000fe200078e00ff */
[----:B-1----:R-:W-:-:S04]  /*0a40*/  ISETP.NE.AND P1, PT, R2, 0x1, PT ;  /* 0x000000010200780c */ /* 0x002fc80003f25270 */
[----:B------:R-:W-:-:S09]  /*0a50*/  P2R R5, PR, RZ, 0x2 ;  /* 0x00000002ff057803 */ /* 0x000fd20000000000 */
[----:B------:R-:W1:Y:S01]  /*0a60*/  @P1 LDC R17, c[0x0][0x10] ;  /* 0x00000400ff111b82 */ /* 0x000e620000000800 */
[----:B------:R-:W-:Y:S02]  /*0a70*/  @P1 IMAD.MOV.U32 R5, RZ, RZ, RZ ;  /* 0x000000ffff051224 */ /* 0x000fe400078e00ff */
[----:B------:R-:W-:-:S05]  /*0a80*/  @P1 IMAD.MOV.U32 R13, RZ, RZ, RZ ;  /* 0x000000ffff0d1224 */ /* 0x000fca00078e00ff */
[----:B------:R-:W2:Y:S01]  /*0a90*/  @!P1 LDC R11, c[0x0][0xc] ;  /* 0x00000300ff0b9b82 */ /* 0x000ea20000000800 */
[----:B-1----:R-:W-:-:S04]  /*0aa0*/  @P1 IMAD.WIDE.U32 R16, R17, UR8, R4 ;  /* 0x0000000811101c25 */ /* 0x002fc8000f8e0004 */
[----:B------:R-:W-:Y:S02]  /*0ab0*/  @P1 IMAD.IADD R17, R17, 0x1, R13 ;  /* 0x0000000111111824 */ /* 0x000fe400078e020d */
[----:B--2---:R-:W-:-:S04]  /*0ac0*/  @!P1 IMAD.WIDE.U32 R8, R4, R11, R8 ;  /* 0x0000000b04089225 */ /* 0x004fc800078e0008 */
[----:B------:R-:W-:Y:S02]  /*0ad0*/  @!P1 IMAD.MOV.U32 R16, RZ, RZ, R8 ;  /* 0x000000ffff109224 */ /* 0x000fe400078e0008 */
[----:B------:R-:W-:Y:S01]  /*0ae0*/  @!P1 IMAD.MOV.U32 R17, RZ, RZ, R9 ;  /* 0x000000ffff119224 */ /* 0x000fe200078e0009 */
[----:B------:R-:W-:Y:S06]  /*0af0*/  @!P2 BRA `(.L_x_6) ;  /* 0x00000000000ca947 */ /* 0x000fec0003800000 */
[----:B------:R-:W-:Y:S01]  /*0b00*/  UCGABAR_WAIT ;  /* 0x0000000000007dc7 */ /* 0x000fe20008000000 */
[----:B------:R-:W-:Y:S01]  /*0b10*/  CCTL.IVALL ;  /* 0x00000000ff00798f */ /* 0x000fe20002000000 */
[----:B------:R-:W-:Y:S05]  /*0b20*/  BRA `(.L_x_7) ;  /* 0x0000000000047947 */ /* 0x000fea0003800000 */
.L_x_6:
[----:B------:R-:W-:Y:S06]  /*0b30*/  BAR.SYNC.DEFER_BLOCKING 0x0 ;  /* 0x0000000000007b1d */ /* 0x000fec0000010000 */
.L_x_7:
[----:B------:R-:W-:Y:S05]  /*0b40*/  @!P3 BRA `(.L_x_8) ;  /* 0x00000090004cb947 */ /* 0x000fea0003800000 */
[----:B------:R-:W-:-:S13]  /*0b50*/  ISETP.GT.U32.AND P0, PT, R6, 0x1, PT ;  /* 0x000000010600780c */ /* 0x000fda0003f04070 */
[----:B0-----:R-:W-:Y:S05]  /*0b60*/  @P0 EXIT ;  /* 0x000000000000094d */ /* 0x001fea0003800000 */
[----:B------:R-:W-:Y:S01]  /*0b70*/  ULDC.64 UR4, c[0x0][0x650] ;  /* 0x0001940000047ab9 */ /* 0x000fe20000000a00 */
[----:B------:R-:W-:Y:S01]  /*0b80*/  PRMT R0, RZ, 0x7610, R0 ;  /* 0x00007610ff007816 */ /* 0x000fe20000000000 */
[----:B------:R-:W-:Y:S01]  /*0b90*/  IMAD.MOV.U32 R138, RZ, RZ, -0x1 ;  /* 0xffffffffff8a7424 */ /* 0x000fe200078e00ff */
[----:B------:R-:W-:Y:S01]  /*0ba0*/  ISETP.GE.U32.AND P0, PT, R16, UR4, PT ;  /* 0x0000000410007c0c */ /* 0x000fe2000bf06070 */
[----:B------:R-:W-:Y:S02]  /*0bb0*/  IMAD.MOV.U32 R140, RZ, RZ, -0x1 ;  /* 0xffffffffff8c7424 */ /* 0x000fe400078e00ff */
[----:B------:R-:W-:Y:S01]  /*0bc0*/  IMAD.MOV.U32 R137, RZ, RZ, -0x1 ;  /* 0xffffffffff897424 */ /* 0x000fe200078e00ff */
[----:B------:R-:W-:-:S13]  /*0bd0*/  ISETP.GE.U32.AND.EX P0, PT, R17, UR5, PT, P0 ;  /* 0x0000000511007c0c */ /* 0x000fda000bf06100 */
[----:B------:R-:W-:Y:S05]  /*0be0*/  @P0 BRA `(.L_x_9) ;  /* 0x0000000400280947 */ /* 0x000fea0003800000 */
[----:B------:R-:W0:Y:S01]  /*0bf0*/  LDC.64 R24, c[0x0][0x628] ;  /* 0x00018a00ff187b82 */ /* 0x000e220000000a00 */
[----:B------:R-:W-:Y:S02]  /*0c00*/  IMAD.MOV.U32 R8, RZ, RZ, R16 ;  /* 0x000000ffff087224 */ /* 0x000fe400078e0010 */
[----:B------:R-:W-:-:S05]  /*0c10*/  IMAD.MOV.U32 R9, RZ, RZ, R17 ;  /* 0x000000ffff097224 */ /* 0x000fca00078e0011 */
[----:B------:R-:W1:Y:S08]  /*0c20*/  LDC R0, c[0x0][0x630] ;  /* 0x00018c00ff007b82 */ /* 0x000e700000000800 */
[----:B------:R-:W2:Y:S01]  /*0c30*/  LDC.64 R26, c[0x0][0x620] ;  /* 0x00018800ff1a7b82 */ /* 0x000ea20000000a00 */
[----:B0-----:R-:W-:-:S04]  /*0c40*/  ISETP.NE.U32.AND P0, PT, R24, RZ, PT ;  /* 0x000000ff1800720c */ /* 0x001fc80003f05070 */
[----:B------:R-:W-:-:S13]  /*0c50*/  ISETP.NE.AND.EX P0, PT, R25, RZ, PT, P0 ;  /* 0x000000ff1900720c */ /* 0x000fda0003f05300 */
[----:B-12---:R-:W-:Y:S05]  /*0c60*/  @!P0 BRA `(.L_x_10) ;  /* 0x0000000000288947 */ /* 0x006fea0003800000 */
[----:B------:R-:W0:Y:S02]  /*0c70*/  LDC R13, c[0x0][0x634] ;  /* 0x00018d00ff0d7b82 */ /* 0x000e240000000800 */
[----:B0-----:R-:W-:-:S05]  /*0c80*/  IADD3 R13, P0, R16, R13, RZ ;  /* 0x0000000d100d7210 */ /* 0x001fca0007f1e0ff */
[----:B------:R-:W-:-:S04]  /*0c90*/  IMAD.X R15, RZ, RZ, R17, P0 ;  /* 0x000000ffff0f7224 */ /* 0x000fc800000e0611 */
[----:B------:R-:W-:-:S04]  /*0ca0*/  IMAD.WIDE.U32 R8, R15, R24, RZ ;  /* 0x000000180f087225 */ /* 0x000fc800078e00ff */
[----:B------:R-:W-:-:S04]  /*0cb0*/  IMAD.WIDE.U32 R10, P0, R13, R25, R8 ;  /* 0x000000190d0a7225 */ /* 0x000fc80007800008 */
[----:B------:R-:W-:-:S04]  /*0cc0*/  IMAD.WIDE.U32 R8, R13, R24, RZ ;  /* 0x000000180d087225 */ /* 0x000fc800078e00ff */
[----:B------:R-:W-:Y:S01]  /*0cd0*/  IMAD.X R13, RZ, RZ, RZ, P0 ;  /* 0x000000ffff0d7224 */ /* 0x000fe200000e06ff */
[----:B------:R-:W-:Y:S01]  /*0ce0*/  IADD3 RZ, P0, R9, R10, RZ ;  /* 0x0000000a09ff7210 */ /* 0x000fe20007f1e0ff */
[----:B------:R-:W-:-:S04]  /*0cf0*/  IMAD.MOV.U32 R12, RZ, RZ, R11 ;  /* 0x000000ffff0c7224 */ /* 0x000fc800078e000b */
[----:B------:R-:W-:-:S08]  /*0d00*/  IMAD.WIDE.U32.X R8, R15, R25, R12, P0 ;  /* 0x000000190f087225 */ /* 0x000fd000000e040c */
.L_x_10:
[----:B------:R-:W0:Y:S01]  /*0d10*/  LDC.64 R24, c[0x0][0x640] ;  /* 0x00019000ff187b82 */ /* 0x000e220000000a00 */
[-CC-:B------:R-:W-:Y:S01]  /*0d20*/  SHF.R.U64 R137, R8, R0.reuse, R9.reuse ;  /* 0x0000000008897219 */ /* 0x180fe20000001209 */
[----:B------:R-:W-:Y:S01]  /*0d30*/  IMAD R30, R7, R21, R4 ;  /* 0x00000015071e7224 */ /* 0x000fe200078e0204 */
[----:B------:R-:W-:Y:S01]  /*0d40*/  SHF.R.U32.HI R0, RZ, R0, R9 ;  /* 0x00000000ff007219 */ /* 0x000fe20000011609 */
[----:B------:R-:W-:Y:S01]  /*0d50*/  IMAD.MOV.U32 R21, RZ, RZ, 0x1 ;  /* 0x00000001ff157424 */ /* 0x000fe200078e00ff */
[----:B------:R-:W-:-:S03]  /*0d60*/  IADD3 R5, P0, RZ, -R137, RZ ;  /* 0x80000089ff057210 */ /* 0x000fc60007f1e0ff */
[----:B------:R-:W1:Y:S02]  /*0d70*/  LDC R6, c[0x0][0x618] ;  /* 0x00018600ff067b82 */ /* 0x000e640000000800 */
[----:B------:R-:W-:-:S04]  /*0d80*/  IMAD.X R9, RZ, RZ, ~R0, P0 ;  /* 0x000000ffff097224 */ /* 0x000fc800000e0e00 */
[-C--:B------:R-:W-:Y:S02]  /*0d90*/  IMAD R0, R9, R26.reuse, RZ ;  /* 0x0000001a09007224 */ /* 0x080fe400078e02ff */
[----:B------:R-:W2:Y:S01]  /*0da0*/  LDC R11, c[0x0][0x608] ;  /* 0x00018200ff0b7b82 */ /* 0x000ea20000000800 */
[----:B------:R-:W-:-:S04]  /*0db0*/  IMAD.WIDE.U32 R8, R5, R26, R16 ;  /* 0x0000001a05087225 */ /* 0x000fc800078e0010 */
[----:B------:R-:W-:-:S03]  /*0dc0*/  IMAD R5, R5, R27, R0 ;  /* 0x0000001b05057224 */ /* 0x000fc600078e0200 */
[----:B------:R-:W3:Y:S01]  /*0dd0*/  LDC R12, c[0x0][0x658] ;  /* 0x00019600ff0c7b82 */ /* 0x000ee20000000800 */
[----:B0-----:R-:W-:Y:S01]  /*0de0*/  ISETP.NE.U32.AND P0, PT, R24, RZ, PT ;  /* 0x000000ff1800720c */ /* 0x001fe20003f05070 */
[----:B------:R-:W-:Y:S02]  /*0df0*/  IMAD.IADD R5, R9, 0x1, R5 ;  /* 0x0000000109057824 */ /* 0x000fe400078e0205 */
[----:B------:R-:W-:Y:S01]  /*0e00*/  IMAD.MOV.U32 R9, RZ, RZ, -0x1 ;  /* 0xffffffffff097424 */ /* 0x000fe200078e00ff */
[----:B------:R-:W-:-:S03]  /*0e10*/  ISETP.NE.AND.EX P0, PT, R25, RZ, PT, P0 ;  /* 0x000000ff1900720c */ /* 0x000fc60003f05300 */
[----:B------:R-:W0:Y:S01]  /*0e20*/  LDC R15, c[0x0][0x600] ;  /* 0x00018000ff0f7b82 */ /* 0x000e220000000800 */
[-CC-:B-1----:R-:W-:Y:S02]  /*0e30*/  SHF.R.U64 R13, R8, R6.reuse, R5.reuse ;  /* 0x00000006080d7219 */ /* 0x182fe40000001205 */
[----:B------:R-:W-:-:S05]  /*0e40*/  SHF.R.U32.HI R0, RZ, R6, R5 ;  /* 0x00000006ff007219 */ /* 0x000fca0000011605 */
[----:B------:R-:W1:Y:S01]  /*0e50*/  LDC R14, c[0x0][0x648] ;  /* 0x00019200ff0e7b82 */ /* 0x000e620000000800 */
[-CC-:B--2---:R-:W-:Y:S02]  /*0e60*/  SHF.R.U64 R27, R13, R11.reuse, R0.reuse ;  /* 0x0000000b0d1b7219 */ /* 0x184fe40000001200 */
[----:B------:R-:W-:-:S05]  /*0e70*/  SHF.R.U32.HI R5, RZ, R11, R0 ;  /* 0x0000000bff057219 */ /* 0x000fca0000011600 */
[----:B------:R-:W2:Y:S01]  /*0e80*/  LDC R20, c[0x0][0x638] ;  /* 0x00018e00ff147b82 */ /* 0x000ea20000000800 */
[-CC-:B---3--:R-:W-:Y:S02]  /*0e90*/  SHF.R.U64 R28, R27, R12.reuse, R5.reuse ;  /* 0x0000000c1b1c7219 */ /* 0x188fe40000001205 */
[-C--:B------:R-:W-:Y:S02]  /*0ea0*/  SHF.L.U32 R0, R9, R12.reuse, RZ ;  /* 0x0000000c09007219 */ /* 0x080fe400000006ff */
[----:B------:R-:W-:Y:S01]  /*0eb0*/  SHF.R.U32.HI R5, RZ, R12, R5 ;  /* 0x0000000cff057219 */ /* 0x000fe20000011605 */
[----:B------:R-:W-:Y:S01]  /*0ec0*/  IMAD.MOV.U32 R4, RZ, RZ, R28 ;  /* 0x000000ffff047224 */ /* 0x000fe200078e001c */
[----:B------:R-:W-:Y:S01]  /*0ed0*/  LOP3.LUT R10, RZ, R0, RZ, 0x33, !PT ;  /* 0x00000000ff0a7212 */ /* 0x000fe200078e33ff */
[----:B------:R-:W3:Y:S01]  /*0ee0*/  LDC R26, c[0x0][0x610] ;  /* 0x00018400ff1a7b82 */ /* 0x000ee20000000800 */
[----:B------:R-:W-:Y:S05]  /*0ef0*/  @!P0 BRA `(.L_x_11) ;  /* 0x0000000000288947 */ /* 0x000fea0003800000 */
[----:B------:R-:W4:Y:S02]  /*0f00*/  LDC R9, c[0x0][0x64c] ;  /* 0x00019300ff097b82 */ /* 0x000f240000000800 */
[----:B----4-:R-:W-:-:S05]  /*0f10*/  IADD3 R9, P0, R28, R9, RZ ;  /* 0x000000091c097210 */ /* 0x010fca0007f1e0ff */
        /* <DEDUP_REMOVED lines=8> */
.L_x_11:
[----:B-1----:R-:W-:Y:S01]  /*0fa0*/  SHF.R.U64 R4, R4, R14, R5 ;  /* 0x0000000e04047219 */ /* 0x002fe20000001205 */
[----:B0-----:R-:W-:Y:S01]  /*0fb0*/  VIADD R6, R15, 0xffffffff ;  /* 0xffffffff0f067836 */ /* 0x001fe20000000000 */
[----:B------:R-:W-:Y:S02]  /*0fc0*/  SHF.L.U32 R0, R21, R12, RZ ;  /* 0x0000000c15007219 */ /* 0x000fe400000006ff */
[----:B------:R-:W-:Y:S01]  /*0fd0*/  LOP3.LUT R5, R27, R10, RZ, 0xc0, !PT ;  /* 0x0000000a1b057212 */ /* 0x000fe200078ec0ff */
[----:B------:R-:W-:Y:S01]  /*0fe0*/  IMAD.MOV R7, RZ, RZ, -R4 ;  /* 0x000000ffff077224 */ /* 0x000fe200078e0a04 */
[----:B------:R-:W-:Y:S02]  /*0ff0*/  SEL R3, R3, R30, !P1 ;  /* 0x0000001e03037207 */ /* 0x000fe40004800000 */
[----:B------:R-:W-:Y:S01]  /*1000*/  LOP3.LUT R6, R13, R6, RZ, 0xc0, !PT ;  /* 0x000000060d067212 */ /* 0x000fe200078ec0ff */
[----:B------:R-:W-:Y:S02]  /*1010*/  IMAD R4, R0, R4, R5 ;  /* 0x0000000400047224 */ /* 0x000fe400078e0205 */
[----:B--2---:R-:W-:-:S02]  /*1020*/  IMAD R0, R7, R20, R28 ;  /* 0x0000001407007224 */ /* 0x004fc400078e021c */
[----:B---3--:R-:W-:Y:S02]  /*1030*/  IMAD R3, R4, R26, R3 ;  /* 0x0000001a04037224 */ /* 0x008fe400078e0203 */
[----:B------:R-:W-:Y:S02]  /*1040*/  IMAD R138, R0, R15, R6 ;  /* 0x0000000f008a7224 */ /* 0x000fe400078e0206 */
[----:B------:R-:W-:-:S03]  /*1050*/  IMAD.MOV.U32 R4, RZ, RZ, 0x1 ;  /* 0x00000001ff047424 */ /* 0x000fc600078e00ff */
[----:B------:R-:W-:Y:S02]  /*1060*/  SEL R140, R138, R3, !P1 ;  /* 0x000000038a8c7207 */ /* 0x000fe40004800000 */
[----:B------:R-:W-:Y:S02]  /*1070*/  PRMT R0, R4, 0x7610, R0 ;  /* 0x0000761004007816 */ /* 0x000fe40000000000 */
[----:B------:R-:W-:-:S07]  /*1080*/  SEL R138, R3, R138, !P1 ;  /* 0x0000008a038a7207 */ /* 0x000fce0004800000 */
.L_x_9:
[----:B------:R-:W-:-:S08]  /*1090*/  NOP ;  /* 0x0000000000007918 */ /* 0x000fd00000000000 */
[----:B------:R-:W0:Y:S02]  /*10a0*/  USETMAXREG.TRY_ALLOC.CTAPOOL UP0, 0xe8 ;  /* 0x000000e8000079c8 */ /* 0x000e240008000600 */
[----:B0-----:R-:W-:-:S13]  /*10b0*/  PLOP3.LUT P0, PT, PT, PT, UP0, 0x80, 0x0 ;  /* 0x000000000000781c */ /* 0x001fda0003f0f008 */
[----:B------:R-:W-:Y:S05]  /*10c0*/  @!P0 BRA `(.L_x_9) ;  /* 0xfffffffc00f08947 */ /* 0x000fea000383ffff */
[----:B------:R-:W-:Y:S01]  /*10d0*/  ULDC.64 UR4, c[0x0][0x598] ;  /* 0x0001660000047ab9 */ /* 0x000fe20000000a00 */
[----:B------:R-:W-:Y:S01]  /*10e0*/  ULDC.64 UR36, c[0x0][0x208] ;  /* 0x0000820000247ab9 */ /* 0x000fe20000000a00 */
[----:B------:R-:W-:-:S04]  /*10f0*/  ISETP.NE.U32.AND P0, PT, RZ, UR4, PT ;  /* 0x00000004ff007c0c */ /* 0x000fc8000bf05070 */
[----:B------:R-:W-:-:S13]  /*1100*/  ISETP.NE.AND.EX P0, PT, RZ, UR5, PT, P0 ;  /* 0x00000005ff007c0c */ /* 0x000fda000bf05300 */
[----:B------:R-:W-:Y:S05]  /*1110*/  @!P0 BRA `(.L_x_12) ;  /* 0x00000000001c8947 */ /* 0x000fea0003800000 */
[----:B------:R-:W0:Y:S02]  /*1120*/  LDC.64 R4, c[0x0][0x598] ;  /* 0x00016600ff047b82 */ /* 0x000e240000000a00 */
[----:B0-----:R-:W2:Y:S02]  /*1130*/  LDG.E.64 R4, desc[UR36][R4.64] ;  /* 0x0000002404047981 */ /* 0x001ea4000c1e1b00 */
[----:B--2---:R-:W-:-:S04]  /*1140*/  ISETP.NE.U32.AND P0, PT, R4, RZ, PT ;  /* 0x000000ff0400720c */ /* 0x004fc80003f05070 */
[----:B------:R-:W-:-:S13]  /*1150*/  ISETP.NE.AND.EX P0, PT, R5, RZ, PT, P0 ;  /* 0x000000ff0500720c */ /* 0x000fda0003f05300 */
[----:B------:R-:W-:Y:S05]  /*1160*/  @!P0 BRA `(.L_x_12) ;  /* 0x0000000000088947 */ /* 0x000fea0003800000 */
[----:B------:R0:W5:Y:S01]  /*1170*/  LD.E R136, desc[UR36][R4.64] ;  /* 0x0000002404887980 */ /* 0x000162000c101900 */
[----:B------:R-:W-:Y:S05]  /*1180*/  BRA `(.L_x_13) ;  /* 0x0000000000247947 */ /* 0x000fea0003800000 */
.L_x_12:
[----:B------:R-:W-:Y:S02]  /*1190*/  ULDC.64 UR4, c[0x0][0x588] ;  /* 0x0001620000047ab9 */ /* 0x000fe40000000a00 */
[----:B------:R-:W-:-:S04]  /*11a0*/  ISETP.NE.U32.AND P0, PT, RZ, UR4, PT ;  /* 0x00000004ff007c0c */ /* 0x000fc8000bf05070 */
[----:B------:R-:W-:-:S13]  /*11b0*/  ISETP.NE.AND.EX P0, PT, RZ, UR5, PT, P0 ;  /* 0x00000005ff007c0c */ /* 0x000fda000bf05300 */
[----:B------:R-:W-:Y:S05]  /*11c0*/  @!P0 BRA `(.L_x_14) ;  /* 0x00000000000c8947 */ /* 0x000fea0003800000 */
[----:B------:R-:W0:Y:S02]  /*11d0*/  LDC.64 R4, c[0x0][0x588] ;  /* 0x00016200ff047b82 */ /* 0x000e240000000a00 */
[----:B0-----:R1:W5:Y:S01]  /*11e0*/  LDG.E R136, desc[UR36][R4.64] ;  /* 0x0000002404887981 */ /* 0x001362000c1e1900 */
[----:B------:R-:W-:Y:S05]  /*11f0*/  BRA `(.L_x_13) ;  /* 0x0000000000087947 */ /* 0x000fea0003800000 */
.L_x_14:
[----:B------:R-:W-:Y:S02]  /*1200*/  ULDC UR4, c[0x0][0x580] ;  /* 0x0001600000047ab9 */ /* 0x000fe40000000800 */
[----:B------:R-:W-:-:S07]  /*1210*/  IMAD.U32 R136, RZ, RZ, UR4 ;  /* 0x00000004ff887e24 */ /* 0x000fce000f8e00ff */
.L_x_13:
[----:B------:R-:W-:Y:S02]  /*1220*/  ULDC.64 UR4, c[0x0][0x5a0] ;  /* 0x0001680000047ab9 */ /* 0x000fe40000000a00 */
[----:B------:R-:W-:-:S04]  /*1230*/  ISETP.NE.U32.AND P0, PT, RZ, UR4, PT ;  /* 0x00000004ff007c0c */ /* 0x000fc8000bf05070 */
[----:B------:R-:W-:-:S13]  /*1240*/  ISETP.NE.AND.EX P0, PT, RZ, UR5, PT, P0 ;  /* 0x00000005ff007c0c */ /* 0x000fda000bf05300 */
[----:B------:R-:W-:Y:S05]  /*1250*/  @!P0 BRA `(.L_x_15) ;  /* 0x00000000001c8947 */ /* 0x000fea0003800000 */
[----:B01----:R-:W0:Y:S02]  /*1260*/  LDC.64 R4, c[0x0][0x5a0] ;  /* 0x00016800ff047b82 */ /* 0x003e240000000a00 */
[----:B0-----:R-:W2:Y:S02]  /*1270*/  LDG.E.64 R4, desc[UR36][R4.64] ;  /* 0x0000002404047981 */ /* 0x001ea4000c1e1b00 */
[----:B--2---:R-:W-:-:S04]  /*1280*/  ISETP.NE.U32.AND P0, PT, R4, RZ, PT ;  /* 0x000000ff0400720c */ /* 0x004fc80003f05070 */
[----:B------:R-:W-:-:S13]  /*1290*/  ISETP.NE.AND.EX P0, PT, R5, RZ, PT, P0 ;  /* 0x000000ff0500720c */ /* 0x000fda0003f05300 */
[----:B------:R-:W-:Y:S05]  /*12a0*/  @!P0 BRA `(.L_x_15) ;  /* 0x0000000000088947 */ /* 0x000fea0003800000 */
[----:B------:R0:W5:Y:S01]  /*12b0*/  LD.E R139, desc[UR36][R4.64] ;  /* 0x00000024048b7980 */ /* 0x000162000c101900 */
[----:B------:R-:W-:Y:S05]  /*12c0*/  BRA `(.L_x_16) ;  /* 0x0000000000247947 */ /* 0x000fea0003800000 */
.L_x_15:
[----:B------:R-:W-:Y:S02]  /*12d0*/  ULDC.64 UR4, c[0x0][0x590] ;  /* 0x0001640000047ab9 */ /* 0x000fe40000000a00 */
[----:B------:R-:W-:-:S04]  /*12e0*/  ISETP.NE.U32.AND P0, PT, RZ, UR4, PT ;  /* 0x00000004ff007c0c */ /* 0x000fc8000bf05070 */
[----:B------:R-:W-:-:S13]  /*12f0*/  ISETP.NE.AND.EX P0, PT, RZ, UR5, PT, P0 ;  /* 0x00000005ff007c0c */ /* 0x000fda000bf05300 */
[----:B------:R-:W-:Y:S05]  /*1300*/  @!P0 BRA `(.L_x_17) ;  /* 0x00000000000c8947 */ /* 0x000fea0003800000 */
[----:B01----:R-:W0:Y:S02]  /*1310*/  LDC.64 R4, c[0x0][0x590] ;  /* 0x00016400ff047b82 */ /* 0x003e240000000a00 */
[----:B0-----:R1:W5:Y:S01]  /*1320*/  LDG.E R139, desc[UR36][R4.64] ;  /* 0x00000024048b7981 */ /* 0x001362000c1e1900 */
[----:B------:R-:W-:Y:S05]  /*1330*/  BRA `(.L_x_16) ;  /* 0x0000000000087947 */ /* 0x000fea0003800000 */
.L_x_17:
[----:B------:R-:W-:Y:S02]  /*1340*/  ULDC UR4, c[0x0][0x584] ;  /* 0x0001610000047ab9 */ /* 0x000fe40000000800 */
[----:B------:R-:W-:-:S07]  /*1350*/  IMAD.U32 R139, RZ, RZ, UR4 ;  /* 0x00000004ff8b7e24 */ /* 0x000fce000f8e00ff */
.L_x_16:
[----:B------:R-:W-:-:S13]  /*1360*/  LOP3.LUT P0, RZ, R0, 0xff, RZ, 0xc0, !PT ;  /* 0x000000ff00ff7812 */ /* 0x000fda000780c0ff */
[----:B------:R-:W-:Y:S05]  /*1370*/  @!P0 EXIT ;  /* 0x000000000000894d */ /* 0x000fea0003800000 */
[----:B------:R-:W-:Y:S01]  /*1380*/  ULDC UR4, c[0x0][0x28c] ;  /* 0x0000a30000047ab9 */ /* 0x000fe20000000800 */
[----:B------:R-:W-:Y:S01]  /*1390*/  LOP3.LUT R148, R19, 0x1, RZ, 0xfc, !PT ;  /* 0x0000000113947812 */ /* 0x000fe200078efcff */
[----:B------:R-:W-:Y:S01]  /*13a0*/  UIADD3 UR4, UR4, 0xf, URZ ;  /* 0x0000000f04047890 */ /* 0x000fe2000fffe03f */
[----:B------:R-:W-:Y:S01]  /*13b0*/  UMOV UR38, URZ ;  /* 0x0000003f00267c82 */ /* 0x000fe20008000000 */
[----:B------:R-:W-:Y:S02]  /*13c0*/  UMOV UR39, URZ ;  /* 0x0000003f00277c82 */ /* 0x000fe40008000000 */
[----:B------:R-:W-:-:S04]  /*13d0*/  USHF.R.S32.HI UR5, URZ, 0x1f, UR4 ;  /* 0x0000001f3f057899 */ /* 0x000fc80008011404 */
[----:B------:R-:W-:-:S04]  /*13e0*/  ULEA.HI UR5, UR5, UR4, URZ, 0x4 ;  /* 0x0000000405057291 */ /* 0x000fc8000f8f203f */
[----:B------:R-:W-:-:S12]  /*13f0*/  USHF.R.S32.HI UR40, URZ, 0x4, UR5 ;  /* 0x000000043f287899 */ /* 0x000fd80008011405 */
.L_x_259:
[----:B------:R-:W-:Y:S01]  /*1400*/  LOP3.LUT R0, R18, 0x80, RZ, 0xc0, !PT ;  /* 0x0000008012007812 */ /* 0x000fe200078ec0ff */
[----:B--2---:R-:W2:Y:S01]  /*1410*/  S2UR UR6, SR_CgaCtaId ;  /* 0x00000000000679c3 */ /* 0x004ea20000008800 */
[----:B------:R-:W-:Y:S02]  /*1420*/  UMOV UR41, 0x400 ;  /* 0x0000040000297882 */ /* 0x000fe40000000000 */
[----:B------:R-:W-:-:S06]  /*1430*/  SHF.R.U32.HI R0, RZ, 0x7, R0 ;  /* 0x00000007ff007819 */ /* 0x000fcc0000011600 */
[----:B---3--:R-:W3:Y:S01]  /*1440*/  SHFL.IDX PT, R0, R0, RZ, 0x1f ;  /* 0x00001fff00007589 */ /* 0x008ee200000e0000 */
[----:B--2---:R-:W-:Y:S01]  /*1450*/  ULEA UR41, UR6, UR41, 0x18 ;  /* 0x0000002906297291 */ /* 0x004fe2000f8ec03f */
[----:B---3--:R-:W-:-:S13]  /*1460*/  R2UR UR4, R0 ;  /* 0x00000000000472ca */ /* 0x008fda00000e0000 */
[----:B------:R-:W-:-:S04]  /*1470*/  ULEA.HI UR5, UR4, UR4, URZ, 0x1 ;  /* 0x0000000404057291 */ /* 0x000fc8000f8f083f */
[----:B------:R-:W-:-:S04]  /*1480*/  ULOP3.LUT UR5, UR5, 0x1ffffe, URZ, 0xc0, !UPT ;  /* 0x001ffffe05057892 */ /* 0x000fc8000f8ec03f */
[----:B------:R-:W-:-:S03]  /*1490*/  UIADD3 UR5, UR4, -UR5, URZ ;  /* 0x8000000504057290 */ /* 0x000fc6000fffe03f */
[----:B------:R-:W-:Y:S01]  /*14a0*/  ULDC UR4, c[0x0][0x28c] ;  /* 0x0000a30000047ab9 */ /* 0x000fe20000000800 */
[----:B------:R-:W-:Y:S01]  /*14b0*/  ULEA UR5, UR5, UR41, 0xb ;  /* 0x0000002905057291 */ /* 0x000fe2000f8e583f */
[----:B------:R-:W-:-:S03]  /*14c0*/  ISETP.LT.AND P0, PT, RZ, UR4, PT ;  /* 0x00000004ff007c0c */ /* 0x000fc6000bf01270 */
[----:B------:R-:W-:-:S04]  /*14d0*/  UIADD3 UR5, UR5, 0x200, URZ ;  /* 0x0000020005057890 */ /* 0x000fc8000fffe03f */
[----:B------:R-:W-:-:S04]  /*14e0*/  USHF.R.U32.HI UR5, URZ, 0x4, UR5 ;  /* 0x000000043f057899 */ /* 0x000fc80008011605 */
[----:B------:R-:W-:Y:S02]  /*14f0*/  ULOP3.LUT UR42, UR5, 0x3fff, URZ, 0xc0, !UPT ;  /* 0x00003fff052a7892 */ /* 0x000fe4000f8ec03f */
[----:B-1--45:R-:W-:Y:S10]  /*1500*/  @P0 BRA `(.L_x_18) ;  /* 0x0000000000400947 */ /* 0x032ff40003800000 */
[----:B------:R-:W-:Y:S01]  /*1510*/  MOV R0, 0x0 ;  /* 0x0000000000007802 */ /* 0x000fe20000000f00 */
[----:B------:R-:W-:Y:S01]  /*1520*/  ULDC.64 UR4, c[0x4][0x68] ;  /* 0x01001a0000047ab9 */ /* 0x000fe20000000a00 */
[----:B------:R-:W-:Y:S01]  /*1530*/  ULDC.64 UR6, c[0x4][0x8] ;  /* 0x0100020000067ab9 */ /* 0x000fe20000000a00 */
[----:B01----:R-:W-:Y:S01]  /*1540*/  IMAD.U32 R4, RZ, RZ, UR4 ;  /* 0x00000004ff047e24 */ /* 0x003fe2000f8e00ff */
[----:B------:R0:W1:Y:S01]  /*1550*/  LDC.64 R14, c[0x4][R0] ;  /* 0x01000000000e7b82 */ /* 0x0000620000000a00 */
[----:B------:R-:W-:Y:S01]  /*1560*/  IMAD.U32 R5, RZ, RZ, UR5 ;  /* 0x00000005ff057e24 */ /* 0x000fe2000f8e00ff */
[----:B------:R-:W-:Y:S01]  /*1570*/  ULDC.64 UR4, c[0x4][0x70] ;  /* 0x01001c0000047ab9 */ /* 0x000fe20000000a00 */
[----:B------:R-:W-:Y:S02]  /*1580*/  IMAD.U32 R10, RZ, RZ, UR6 ;  /* 0x00000006ff0a7e24 */ /* 0x000fe4000f8e00ff */
[----:B------:R-:W-:Y:S02]  /*1590*/  IMAD.U32 R6, RZ, RZ, UR4 ;  /* 0x00000004ff067e24 */ /* 0x000fe4000f8e00ff */
[----:B------:R-:W-:-:S02]  /*15a0*/  IMAD.U32 R7, RZ, RZ, UR5 ;  /* 0x00000005ff077e24 */ /* 0x000fc4000f8e00ff */
[----:B------:R-:W-:Y:S02]  /*15b0*/  IMAD.U32 R11, RZ, RZ, UR7 ;  /* 0x00000007ff0b7e24 */ /* 0x000fe4000f8e00ff */
[----:B------:R-:W-:Y:S02]  /*15c0*/  IMAD.MOV.U32 R8, RZ, RZ, 0x1e1 ;  /* 0x000001e1ff087424 */ /* 0x000fe400078e00ff */
[----:B------:R-:W-:Y:S02]  /*15d0*/  IMAD.MOV.U32 R12, RZ, RZ, 0x1 ;  /* 0x00000001ff0c7424 */ /* 0x000fe400078e00ff */
[----:B0-----:R-:W-:-:S07]  /*15e0*/  IMAD.MOV.U32 R13, RZ, RZ, RZ ;  /* 0x000000ffff0d7224 */ /* 0x001fce00078e00ff */
[----:B------:R-:W-:-:S07]  /*15f0*/  LEPC R20, `(.L_x_18) ;  /* 0x000000001014794e */ /* 0x000fce0000000000 */
[----:B-1---5:R-:W-:Y:S05]  /*1600*/  CALL.ABS.NOINC R14 ;  /* 0x000000000e007343 */ /* 0x022fea0003c00000 */
.L_x_18:
[----:B------:R-:W-:-:S13]  /*1610*/  ISETP.NE.AND P0, PT, R148, 0x3, PT ;  /* 0x000000039400780c */ /* 0x000fda0003f05270 */
[----:B------:R-:W-:Y:S05]  /*1620*/  @!P0 BRA `(.L_x_19) ;  /* 0x0000000000048947 */ /* 0x000fea0003800000 */
[----:B------:R-:W-:Y:S01]  /*1630*/  BPT.TRAP 0x1 ;  /* 0x000000040000795c */ /* 0x000fe20000300000 */
.L_x_19:
[----:B------:R-:W-:Y:S02]  /*1640*/  IMAD.U32 R3, RZ, RZ, UR39 ;  /* 0x00000027ff037e24 */ /* 0x000fe4000f8e00ff */
[----:B------:R-:W-:-:S03]  /*1650*/  IMAD.U32 R0, RZ, RZ, UR38 ;  /* 0x00000026ff007e24 */ /* 0x000fc6000f8e00ff */
[----:B------:R-:W-:Y:S02]  /*1660*/  LEA R3, R3, UR41, 0x3 ;  /* 0x0000002903037c11 */ /* 0x000fe4000f8e18ff */
[----:B------:R-:W-:-:S04]  /*1670*/  SHF.L.U32 R0, R0, 0x1f, RZ ;  /* 0x0000001f00007819 */ /* 0x000fc800000006ff */
[----:B------:R2:W3:Y:S01]  /*1680*/  SYNCS.PHASECHK.TRANS64.TRYWAIT P1, [R3+URZ], R0 ;  /* 0x00000000030075a7 */ /* 0x0004e2000802017f */
[----:B------:R-:W-:Y:S05]  /*1690*/  @!P0 BRA `(.L_x_20) ;  /* 0x0000000000048947 */ /* 0x000fea0003800000 */
[----:B------:R-:W-:Y:S01]  /*16a0*/  BPT.TRAP 0x1 ;  /* 0x000000040000795c */ /* 0x000fe20000300000 */
.L_x_20:
[----:B---3--:R-:W-:Y:S05]  /*16b0*/  @P1 BRA `(.L_x_21) ;  /* 0x0000000000081947 */ /* 0x008fea0003800000 */
[----:B------:R-:W3:Y:S02]  /*16c0*/  SYNCS.PHASECHK.TRANS64.TRYWAIT P1, [R3+URZ], R0 ;  /* 0x00000000030075a7 */ /* 0x000ee4000802017f */
[----:B---3--:R-:W-:Y:S05]  /*16d0*/  @!P1 BRA `(.L_x_22) ;  /* 0x000000a000f09947 */ /* 0x008fea0003800000 */
.L_x_21:
[----:B------:R-:W-:-:S04]  /*16e0*/  UISETP.LT.AND UP0, UPT, UR40, 0x1, UPT ;  /* 0x000000012800788c */ /* 0x000fc8000bf01270 */
[----:B------:R-:W-:-:S06]  /*16f0*/  USEL UR4, UR40, 0x1, UP0 ;  /* 0x0000000128047887 */ /* 0x000fcc0008000000 */
[----:B--23--:R-:W-:Y:S01]  /*1700*/  IMAD.U32 R0, RZ, RZ, UR4 ;  /* 0x00000004ff007e24 */ /* 0x00cfe2000f8e00ff */
[----:B------:R-:W-:Y:S05]  /*1710*/  WARPSYNC.ALL ;  /* 0x0000000000007948 */ /* 0x000fea0003800000 */
[----:B------:R-:W-:-:S04]  /*1720*/  IADD3 R0, -R0, UR40, RZ ;  /* 0x0000002800007c10 */ /* 0x000fc8000fffe1ff */
[----:B------:R-:W-:Y:S01]  /*1730*/  ISETP.GE.AND P1, PT, R0, 0x1, PT ;  /* 0x000000010000780c */ /* 0x000fe20003f26270 */
[----:B------:R-:W-:Y:S01]  /*1740*/  UIADD3 UR4, UR41, 0x26200, URZ ;  /* 0x0002620029047890 */ /* 0x000fe2000fffe03f */
[----:B------:R-:W-:Y:S01]  /*1750*/  WARPGROUP.ARRIVE ;  /* 0x00000000000079c5 */ /* 0x000fe20000000000 */
[----:B------:R-:W-:Y:S02]  /*1760*/  ULOP3.LUT UR28, UR42, 0x10000, URZ, 0xfc, !UPT ;  /* 0x000100002a1c7892 */ /* 0x000fe4000f8efc3f */
[----:B------:R-:W-:Y:S02]  /*1770*/  USHF.R.U32.HI UR4, URZ, 0x4, UR4 ;  /* 0x000000043f047899 */ /* 0x000fe40008011604 */
[----:B------:R-:W-:Y:S02]  /*1780*/  ULEA UR24, UR39, UR28, 0x9 ;  /* 0x0000001c27187291 */ /* 0x000fe4000f8e483f */
[----:B------:R-:W-:Y:S01]  /*1790*/  ULOP3.LUT UR4, UR4, 0x3fff, URZ, 0xc0, !UPT ;  /* 0x00003fff04047892 */ /* 0x000fe2000f8ec03f */
[----:B------:R-:W-:Y:S01]  /*17a0*/  UMOV UR5, 0xc0000010 ;  /* 0xc000001000057882 */ /* 0x000fe20000000000 */
[----:B------:R-:W-:-:S02]  /*17b0*/  UMOV UR7, 0xc0000010 ;  /* 0xc000001000077882 */ /* 0x000fc40000000000 */
[----:B------:R-:W-:Y:S01]  /*17c0*/  ULOP3.LUT UR29, UR4, 0x10000, URZ, 0xfc, !UPT ;  /* 0x00010000041d7892 */ /* 0x000fe2000f8efc3f */
[----:B------:R-:W-:Y:S02]  /*17d0*/  UMOV UR9, UR5 ;  /* 0x0000000500097c82 */ /* 0x000fe40008000000 */
[----:B------:R-:W-:Y:S01]  /*17e0*/  UMOV UR4, UR24 ;  /* 0x0000001800047c82 */ /* 0x000fe20008000000 */
[----:B------:R-:W-:Y:S01]  /*17f0*/  UIMAD UR6, UR39, 0xe0, UR29 ;  /* 0x000000e0270678a4 */ /* 0x000fe2000f8e021d */
[----:B------:R-:W-:Y:S01]  /*1800*/  UMOV UR8, UR4 ;  /* 0x0000000400087c82 */ /* 0x000fe20008000000 */
[----:B------:R-:W-:Y:S02]  /*1810*/  UMOV UR11, 0xc0000010 ;  /* 0xc0000010000b7882 */ /* 0x000fe40000000000 */
[----:B------:R-:W-:Y:S02]  /*1820*/  UIADD3 UR10, UR6, 0x20, URZ ;  /* 0x00000020060a7890 */ /* 0x000fe4000fffe03f */
[----:B------:R-:W-:Y:S01]  /*1830*/  UIADD3 UR14, UR6, 0x40, URZ ;  /* 0x00000040060e7890 */ /* 0x000fe2000fffe03f */
[----:B------:R-:W-:-:S02]  /*1840*/  UMOV UR12, UR4 ;  /* 0x00000004000c7c82 */ /* 0x000fc40008000000 */
[----:B------:R-:W-:Y:S01]  /*1850*/  HGMMA.64x16x16.F32 R128, gdesc[UR4], RZ, !UPT, gsb0 ;  /* 0x00200000048079f0 */ /* 0x000fe2000c0008ff */
[----:B------:R-:W-:Y:S01]  /*1860*/  UMOV UR13, UR5 ;  /* 0x00000005000d7c82 */ /* 0x000fe20008000000 */
[----:B------:R-:W-:Y:S01]  /*1870*/  UMOV UR15, 0xc0000010 ;  /* 0xc0000010000f7882 */ /* 0x000fe20000000000 */
[----:B------:R-:W-:Y:S01]  /*1880*/  UIADD3 UR18, UR6, 0x60, URZ ;  /* 0x0000006006127890 */ /* 0x000fe2000fffe03f */
[----:B------:R-:W-:Y:S01]  /*1890*/  UMOV UR16, UR4 ;  /* 0x0000000400107c82 */ /* 0x000fe20008000000 */
        /* <DEDUP_REMOVED lines=8> */
[----:B------:R-:W-:Y:S01]  /*1920*/  UMOV UR27, 0xc0000010 ;  /* 0xc0000010001b7882 */ /* 0x000fe20000000000 */
[----:B------:R-:W-:Y:S01]  /*1930*/  UIADD3 UR34, UR6, 0xc0, URZ ;  /* 0x000000c006227890 */ /* 0x000fe2000fffe03f */
[----:B------:R-:W-:Y:S01]  /*1940*/  UMOV UR32, UR4 ;  /* 0x0000000400207c82 */ /* 0x000fe20008000000 */
[----:B------:R-:W-:Y:S01]  /*1950*/  UMOV UR33, UR5 ;  /* 0x0000000500217c82 */ /* 0x000fe20008000000 */
[----:B------:R-:W-:Y:S01]  /*1960*/  UMOV UR35, 0xc0000010 ;  /* 0xc000001000237882 */ /* 0x000fe20000000000 */
[----:B------:R-:W-:-:S02]  /*1970*/  WARPGROUP.DEPBAR.LE gsb0, 0x0 ;  /* 0x00008000000079c5 */ /* 0x000fc40000010000 */
[----:B------:R-:W-:-:S06]  /*1980*/  WARPGROUP.ARRIVE ;  /* 0x00000000000079c5 */ /* 0x000fcc0000000000 */
[----:B------:R-:W-:Y:S01]  /*1990*/  HGMMA.64x16x16.F32 R112, gdesc[UR8], RZ, !UPT, gsb0 ;  /* 0x00200000087079f0 */ /* 0x000fe2000c0008ff */
[----:B------:R-:W-:-:S03]  /*19a0*/  UIADD3 UR8, UR24, 0x100, URZ ;  /* 0x0000010018087890 */ /* 0x000fc6000fffe03f */
[----:B------:R-:W-:Y:S01]  /*19b0*/  UMOV UR24, UR4 ;  /* 0x0000000400187c82 */ /* 0x000fe20008000000 */
[----:B------:R-:W-:Y:S02]  /*19c0*/  WARPGROUP.DEPBAR.LE gsb0, 0x0 ;  /* 0x00008000000079c5 */ /* 0x000fe40000010000 */
[----:B------:R-:W-:-:S06]  /*19d0*/  WARPGROUP.ARRIVE ;  /* 0x00000000000079c5 */ /* 0x000fcc0000000000 */
[----:B------:R-:W-:Y:S03]  /*19e0*/  HGMMA.64x16x16.F32 R96, gdesc[UR12], RZ, !UPT, gsb0 ;  /* 0x002000000c6079f0 */ /* 0x000fe6000c0008ff */
        /* <DEDUP_REMOVED lines=11> */
[----:B------:R-:W-:Y:S01]  /*1aa0*/  HGMMA.64x16x16.F32 R32, gdesc[UR32], RZ, !UPT, gsb0 ;  /* 0x00200000202079f0 */ /* 0x000fe2000c0008ff */
[----:B------:R-:W-:Y:S01]  /*1ab0*/  UMOV UR32, UR8 ;  /* 0x0000000800207c82 */ /* 0x000fe20008000000 */
[----:B------:R-:W-:Y:S01]  /*1ac0*/  UMOV UR33, 0xc0000010 ;  /* 0xc000001000217882 */ /* 0x000fe20000000000 */
[----:B------:R-:W-:Y:S01]  /*1ad0*/  UMOV UR24, UR32 ;  /* 0x0000002000187c82 */ /* 0x000fe20008000000 */
        /* <DEDUP_REMOVED lines=11> */
[----:B------:R-:W-:-:S02]  /*1b90*/  WARPGROUP.DEPBAR.LE gsb0, 0x0 ;  /* 0x00008000000079c5 */ /* 0x000fc40000010000 */
        /* <DEDUP_REMOVED lines=21> */
[----:B------:R-:W-:Y:S05]  /*1cf0*/  @!P1 BRA `(.L_x_23) ;  /* 0x0000000400f09947 */ /* 0x000fea0003800000 */
[----:B------:R-:W-:Y:S01]  /*1d00*/  UIADD3 UR30, UR39, 0x1, URZ ;  /* 0x00000001271e7890 */ /* 0x000fe2000fffe03f */
[----:B------:R-:W-:Y:S02]  /*1d10*/  IMAD.MOV.U32 R3, RZ, RZ, R0 ;  /* 0x000000ffff037224 */ /* 0x000fe400078e0000 */
[----:B01----:R-:W-:Y:S01]  /*1d20*/  IMAD.U32 R4, RZ, RZ, UR39 ;  /* 0x00000027ff047e24 */ /* 0x003fe2000f8e00ff */
[----:B------:R-:W-:-:S04]  /*1d30*/  UISETP.NE.AND UP0, UPT, UR30, 0x13, UPT ;  /* 0x000000131e00788c */ /* 0x000fc8000bf05270 */
[----:B------:R-:W-:Y:S02]  /*1d40*/  USEL UR4, URZ, 0x1, UP0 ;  /* 0x000000013f047887 */ /* 0x000fe40008000000 */
[----:B------:R-:W-:Y:S02]  /*1d50*/  USEL UR30, UR30, URZ, UP0 ;  /* 0x0000003f1e1e7287 */ /* 0x000fe40008000000 */
[----:B------:R-:W-:-:S06]  /*1d60*/  ULOP3.LUT UR4, UR38, UR4, URZ, 0x3c, !UPT ;  /* 0x0000000426047292 */ /* 0x000fcc000f8e3c3f */
[----:B------:R-:W-:-:S07]  /*1d70*/  IMAD.U32 R7, RZ, RZ, UR4 ;  /* 0x00000004ff077e24 */ /* 0x000fce000f8e00ff */
.L_x_30:
[----:B------:R-:W-:Y:S05]  /*1d80*/  @!P0 BRA `(.L_x_24) ;  /* 0x0000000000048947 */ /* 0x000fea0003800000 */
[----:B------:R-:W-:Y:S01]  /*1d90*/  BPT.TRAP 0x1 ;  /* 0x000000040000795c */ /* 0x000fe20000300000 */
.L_x_24:
[----:B------:R-:W-:Y:S01]  /*1da0*/  ULEA UR4, UR30, UR41, 0x3 ;  /* 0x000000291e047291 */ /* 0x000fe2000f8e183f */
[----:B------:R-:W-:-:S08]  /*1db0*/  SHF.L.U32 R5, R7, 0x1f, RZ ;  /* 0x0000001f07057819 */ /* 0x000fd000000006ff */
[----:B------:R0:W1:Y:S01]  /*1dc0*/  SYNCS.PHASECHK.TRANS64.TRYWAIT P1, [UR4], R5 ;  /* 0x00000005ff0075a7 */ /* 0x0000620008020144 */
[----:B------:R-:W-:Y:S05]  /*1dd0*/  @!P0 BRA `(.L_x_25) ;  /* 0x0000000000048947 */ /* 0x000fea0003800000 */
[----:B------:R-:W-:Y:S01]  /*1de0*/  BPT.TRAP 0x1 ;  /* 0x000000040000795c */ /* 0x000fe20000300000 */
.L_x_25:
[----:B-1----:R-:W-:Y:S05]  /*1df0*/  @P1 BRA `(.L_x_26) ;  /* 0x0000000000081947 */ /* 0x002fea0003800000 */
[----:B------:R-:W1:Y:S02]  /*1e00*/  SYNCS.PHASECHK.TRANS64.TRYWAIT P1, [UR4], R5 ;  /* 0x00000005ff0075a7 */ /* 0x000e640008020144 */
[----:B-1----:R-:W-:Y:S05]  /*1e10*/  @!P1 BRA `(.L_x_27) ;  /* 0x0000009c00349947 */ /* 0x002fea0003800000 */
.L_x_26:
[----:B------:R-:W-:Y:S01]  /*1e20*/  ULEA UR4, UR30, UR28, 0x9 ;  /* 0x0000001c1e047291 */ /* 0x000fe2000f8e483f */
[----:B------:R-:W-:Y:S01]  /*1e30*/  WARPGROUP.ARRIVE ;  /* 0x00000000000079c5 */ /* 0x000fe20000000000 */
[----:B------:R-:W-:Y:S01]  /*1e40*/  UIMAD UR6, UR30, 0xe0, UR29 ;  /* 0x000000e01e0678a4 */ /* 0x000fe2000f8e021d */
[----:B------:R-:W-:Y:S01]  /*1e50*/  UMOV UR5, 0xc0000010 ;  /* 0xc000001000057882 */ /* 0x000fe20000000000 */
[----:B------:R-:W-:Y:S02]  /*1e60*/  UMOV UR7, 0xc0000010 ;  /* 0xc000001000077882 */ /* 0x000fe40000000000 */
[----:B------:R-:W-:Y:S01]  /*1e70*/  UIADD3 UR10, UR6, 0x20, URZ ;  /* 0x00000020060a7890 */ /* 0x000fe2000fffe03f */
[----:B------:R-:W-:Y:S01]  /*1e80*/  UMOV UR8, UR4 ;  /* 0x0000000400087c82 */ /* 0x000fe20008000000 */
[----:B------:R-:W-:Y:S01]  /*1e90*/  UMOV UR9, UR5 ;  /* 0x0000000500097c82 */ /* 0x000fe20008000000 */
[----:B------:R-:W-:Y:S02]  /*1ea0*/  UMOV UR11, 0xc0000010 ;  /* 0xc0000010000b7882 */ /* 0x000fe40000000000 */
[----:B------:R-:W-:Y:S01]  /*1eb0*/  HGMMA.64x16x16.F32 R128, gdesc[UR4], R128, gsb0 ;  /* 0x00200000048079f0 */ /* 0x000fe20008000880 */
        /* <DEDUP_REMOVED lines=22> */
[----:B------:R-:W-:Y:S01]  /*2020*/  HGMMA.64x16x16.F32 R112, gdesc[UR8], R112, gsb0 ;  /* 0x00200000087079f0 */ /* 0x000fe20008000870 */
[----:B------:R-:W-:Y:S02]  /*2030*/  UIADD3 UR8, UR4, 0x100, URZ ;  /* 0x0000010004087890 */ /* 0x000fe4000fffe03f */
[----:B------:R-:W-:Y:S02]  /*2040*/  WARPGROUP.DEPBAR.LE gsb0, 0x0 ;  /* 0x00008000000079c5 */ /* 0x000fe40000010000 */
[----:B------:R-:W-:-:S06]  /*2050*/  WARPGROUP.ARRIVE ;  /* 0x00000000000079c5 */ /* 0x000fcc0000000000 */
[----:B------:R-:W-:Y:S03]  /*2060*/  HGMMA.64x16x16.F32 R96, gdesc[UR12], R96, gsb0 ;  /* 0x002000000c6079f0 */ /* 0x000fe60008000860 */
        /* <DEDUP_REMOVED lines=11> */
[----:B------:R-:W-:Y:S01]  /*2120*/  HGMMA.64x16x16.F32 R32, gdesc[UR32], R32, gsb0 ;  /* 0x00200000202079f0 */ /* 0x000fe20008000820 */
        /* <DEDUP_REMOVED lines=36> */
[----:B------:R-:W-:Y:S05]  /*2370*/  @!P0 BRA `(.L_x_28) ;  /* 0x0000000000048947 */ /* 0x000fea0003800000 */
[----:B------:R-:W-:Y:S01]  /*2380*/  BPT.TRAP 0x1 ;  /* 0x000000040000795c */ /* 0x000fe20000300000 */
.L_x_28:
[----:B------:R-:W-:-:S13]  /*2390*/  ISETP.NE.AND P1, PT, R23, RZ, PT ;  /* 0x000000ff1700720c */ /* 0x000fda0003f25270 */
[----:B01----:R-:W-:-:S05]  /*23a0*/  @P1 LEA R5, R4, UR41, 0x3 ;  /* 0x0000002904051c11 */ /* 0x003fca000f8e18ff */
[----:B------:R-:W-:-:S05]  /*23b0*/  @P1 VIADD R5, R5, 0x98 ;  /* 0x0000009805051836 */ /* 0x000fca0000000000 */
[----:B------:R-:W-:-:S04]  /*23c0*/  @P1 PRMT R5, R22, 0x654, R5 ;  /* 0x0000065416051816 */ /* 0x000fc80000000005 */
[----:B------:R0:W-:Y:S01]  /*23d0*/  @P1 SYNCS.ARRIVE.TRANS64.RED.A1T0 RZ, [R5+URZ], RZ ;  /* 0x000000ff05ff19a7 */ /* 0x0001e2000810043f */
[----:B------:R-:W-:-:S13]  /*23e0*/  ISETP.GT.U32.AND P1, PT, R19, 0x1, PT ;  /* 0x000000011300780c */ /* 0x000fda0003f24070 */
[----:B0-----:R-:W-:Y:S05]  /*23f0*/  @P1 BRA `(.L_x_29) ;  /* 0x0000000000041947 */ /* 0x001fea0003800000 */
[----:B------:R-:W-:Y:S01]  /*2400*/  BPT.TRAP 0x1 ;  /* 0x000000040000795c */ /* 0x000fe20000300000 */
.L_x_29:
[----:B------:R-:W-:Y:S01]  /*2410*/  UIADD3 UR30, UR30, 0x1, URZ ;  /* 0x000000011e1e7890 */ /* 0x000fe2000fffe03f */
[C---:B------:R-:W-:Y:S01]  /*2420*/  ISETP.GT.AND P2, PT, R3.reuse, 0x1, PT ;  /* 0x000000010300780c */ /* 0x040fe20003f44270 */
[----:B------:R-:W-:Y:S02]  /*2430*/  VIADD R4, R4, 0x1 ;  /* 0x0000000104047836 */ /* 0x000fe40000000000 */
[----:B------:R-:W-:Y:S01]  /*2440*/  UISETP.NE.AND UP0, UPT, UR30, 0x13, UPT ;  /* 0x000000131e00788c */ /* 0x000fe2000bf05270 */
[----:B------:R-:W-:Y:S02]  /*2450*/  VIADD R3, R3, 0xffffffff ;  /* 0xffffffff03037836 */ /* 0x000fe40000000000 */
[C---:B------:R-:W-:Y:S01]  /*2460*/  ISETP.NE.AND P1, PT, R4.reuse, 0x13, PT ;  /* 0x000000130400780c */ /* 0x040fe20003f25270 */
[----:B------:R-:W-:Y:S02]  /*2470*/  USEL UR4, URZ, 0x1, UP0 ;  /* 0x000000013f047887 */ /* 0x000fe40008000000 */
[----:B------:R-:W-:Y:S01]  /*2480*/  USEL UR30, UR30, URZ, UP0 ;  /* 0x0000003f1e1e7287 */ /* 0x000fe20008000000 */
[----:B------:R-:W-:-:S03]  /*2490*/  SEL R4, R4, RZ, P1 ;  /* 0x000000ff04047207 */ /* 0x000fc60000800000 */
[----:B------:R-:W-:Y:S01]  /*24a0*/  LOP3.LUT R7, R7, UR4, RZ, 0x3c, !PT ;  /* 0x0000000407077c12 */ /* 0x000fe2000f8e3cff */
[----:B------:R-:W-:Y:S07]  /*24b0*/  @P2 BRA `(.L_x_30) ;  /* 0xfffffff800302947 */ /* 0x000fee000383ffff */
.L_x_23:
[----:B------:R-:W2:Y:S02]  /*24c0*/  LDC R3, c[0x0][0x28c] ;  /* 0x0000a300ff037b82 */ /* 0x000ea40000000800 */
[----:B--2---:R-:W-:-:S13]  /*24d0*/  ISETP.GE.AND P1, PT, R3, 0x1, PT ;  /* 0x000000010300780c */ /* 0x004fda0003f26270 */
[----:B------:R-:W-:Y:S05]  /*24e0*/  @!P1 BRA `(.L_x_31) ;  /* 0x00000000004c9947 */ /* 0x000fea0003800000 */
[----:B------:R-:W-:Y:S05]  /*24f0*/  @!P0 BRA `(.L_x_32) ;  /* 0x0000000000048947 */ /* 0x000fea0003800000 */
[----:B------:R-:W-:Y:S01]  /*2500*/  BPT.TRAP 0x1 ;  /* 0x000000040000795c */ /* 0x000fe20000300000 */
.L_x_32:
[----:B------:R-:W-:Y:S01]  /*2510*/  ISETP.NE.AND P0, PT, R23, RZ, PT ;  /* 0x000000ff1700720c */ /* 0x000fe20003f05270 */
[----:B------:R-:W-:Y:S01]  /*2520*/  BSSY B0, `(.L_x_33) ;  /* 0x000000d000007945 */ /* 0x000fe20003800000 */
[----:B------:R-:W-:-:S11]  /*2530*/  ISETP.GT.U32.AND P1, PT, R19, 0x1, PT ;  /* 0x000000011300780c */ /* 0x000fd60003f24070 */
[----:B------:R-:W-:Y:S05]  /*2540*/  @!P0 BRA `(.L_x_34) ;  /* 0x0000000000288947 */ /* 0x000fea0003800000 */
[----:B------:R-:W-:-:S04]  /*2550*/  VIADD R3, R0, UR39 ;  /* 0x0000002700037c36 */ /* 0x000fc80008000000 */
[----:B01----:R-:W-:-:S04]  /*2560*/  IMAD.WIDE.U32 R4, R3, -0x50d79435, RZ ;  /* 0xaf286bcb03047825 */ /* 0x003fc800078e00ff */
[----:B------:R-:W-:-:S05]  /*2570*/  IMAD.IADD R4, R3, 0x1, -R5 ;  /* 0x0000000103047824 */ /* 0x000fca00078e0a05 */
[----:B------:R-:W-:-:S04]  /*2580*/  LEA.HI R4, R4, R5, RZ, 0x1f ;  /* 0x0000000504047211 */ /* 0x000fc800078ff8ff */
[----:B------:R-:W-:-:S05]  /*2590*/  SHF.R.U32.HI R4, RZ, 0x4, R4 ;  /* 0x00000004ff047819 */ /* 0x000fca0000011604 */
[----:B------:R-:W-:-:S05]  /*25a0*/  IMAD R4, R4, -0x13, R3 ;  /* 0xffffffed04047824 */ /* 0x000fca00078e0203 */
[----:B------:R-:W-:-:S05]  /*25b0*/  LEA R4, R4, UR41, 0x3 ;  /* 0x0000002904047c11 */ /* 0x000fca000f8e18ff */
[----:B------:R-:W-:-:S05]  /*25c0*/  VIADD R3, R4, 0x98 ;  /* 0x0000009804037836 */ /* 0x000fca0000000000 */
[----:B------:R-:W-:-:S04]  /*25d0*/  PRMT R3, R22, 0x654, R3 ;  /* 0x0000065416037816 */ /* 0x000fc80000000003 */
[----:B------:R2:W-:Y:S03]  /*25e0*/  SYNCS.ARRIVE.TRANS64.RED.A1T0 RZ, [R3+URZ], RZ ;  /* 0x000000ff03ff79a7 */ /* 0x0005e6000810043f */
.L_x_34:
[----:B------:R-:W-:Y:S05]  /*25f0*/  BSYNC B0 ;  /* 0x0000000000007941 */ /* 0x000fea0003800000 */
.L_x_33:
[----:B------:R-:W-:Y:S05]  /*2600*/  @P1 BRA `(.L_x_31) ;  /* 0x0000000000041947 */ /* 0x000fea0003800000 */
[----:B------:R-:W-:Y:S01]  /*2610*/  BPT.TRAP 0x1 ;  /* 0x000000040000795c */ /* 0x000fe20000300000 */
.L_x_31:
[----:B------:R-:W3:Y:S01]  /*2620*/  LDC R7, c[0x0][0x288] ;  /* 0x0000a200ff077b82 */ /* 0x000ee20000000800 */
[--C-:B------:R-:W-:Y:S01]  /*2630*/  SHF.R.U32.HI R0, RZ, 0x2, R18.reuse ;  /* 0x00000002ff007819 */ /* 0x100fe20000011612 */
[----:B------:R-:W-:Y:S01]  /*2640*/  UIADD3 UR39, UR40, UR39, URZ ;  /* 0x0000002728277290 */ /* 0x000fe2000fffe03f */
[----:B01----:R-:W-:Y:S01]  /*2650*/  SHF.R.U32.HI R5, RZ, 0x7, R18 ;  /* 0x00000007ff057819 */ /* 0x003fe20000011612 */
[----:B------:R-:W-:Y:S01]  /*2660*/  IMAD.SHL.U32 R13, R138, 0x100, RZ ;  /* 0x000001008a0d7824 */ /* 0x000fe200078e00ff */
[----:B--2---:R-:W-:Y:S01]  /*2670*/  LOP3.LUT R3, R0, 0x7, RZ, 0xc0, !PT ;  /* 0x0000000700037812 */ /* 0x004fe200078ec0ff */
[----:B------:R-:W-:Y:S01]  /*2680*/  UISETP.GT.U32.AND UP0, UPT, UR39, 0x12, UPT ;  /* 0x000000122700788c */ /* 0x000fe2000bf04070 */
[C---:B------:R-:W-:Y:S01]  /*2690*/  LOP3.LUT R4, R18.reuse, 0x60, RZ, 0xc0, !PT ;  /* 0x0000006012047812 */ /* 0x040fe200078ec0ff */
[----:B------:R-:W-:Y:S01]  /*26a0*/  UIMAD.WIDE.U32 UR4, UR39, -0x50d79435, URZ ;  /* 0xaf286bcb270478a5 */ /* 0x000fe2000f8e003f */
[----:B------:R-:W-:Y:S01]  /*26b0*/  LOP3.LUT R0, R5, 0x1, RZ, 0xc0, !PT ;  /* 0x0000000105007812 */ /* 0x000fe200078ec0ff */
[----:B------:R-:W-:Y:S01]  /*26c0*/  IMAD.SHL.U32 R10, R18, 0x2, RZ ;  /* 0x00000002120a7824 */ /* 0x000fe200078e00ff */
[----:B------:R-:W-:Y:S01]  /*26d0*/  SHF.R.U32.HI R6, RZ, 0x1, R4 ;  /* 0x00000001ff067819 */ /* 0x000fe20000011604 */
[----:B------:R-:W-:Y:S01]  /*26e0*/  ULDC UR7, c[0x0][0x284] ;  /* 0x0000a10000077ab9 */ /* 0x000fe20000000800 */
[----:B------:R-:W-:Y:S01]  /*26f0*/  UISETP.LT.U32.AND UP0, UPT, UR40, 0x13, UP0 ;  /* 0x000000132800788c */ /* 0x000fe20008701070 */
[----:B------:R-:W-:Y:S01]  /*2700*/  IMAD.SHL.U32 R4, R0, 0x40, RZ ;  /* 0x0000004000047824 */ /* 0x000fe200078e00ff */
[----:B------:R-:W-:Y:S01]  /*2710*/  IADD3 R5, RZ, -R6, -R3 ;  /* 0x80000006ff057210 */ /* 0x000fe20007ffe803 */
[----:B------:R-:W-:Y:S01]  /*2720*/  UIADD3 UR4, UR39, -UR5, URZ ;  /* 0x8000000527047290 */ /* 0x000fe2000fffe03f */
[----:B------:R-:W-:Y:S01]  /*2730*/  SHF.R.S32.HI R15, RZ, 0x1f, R137 ;  /* 0x0000001fff0f7819 */ /* 0x000fe20000011489 */
[----:B------:R-:W-:Y:S01]  /*2740*/  UISETP.GE.U32.AND UP1, UPT, UR40, 0x13, UPT ;  /* 0x000000132800788c */ /* 0x000fe2000bf26070 */
[----:B------:R-:W-:Y:S01]  /*2750*/  LOP3.LUT R149, R4, 0x40, R3, 0xe2, !PT ;  /* 0x0000004004957812 */ /* 0x000fe200078ee203 */
[----:B------:R-:W-:Y:S01]  /*2760*/  IMAD R3, R140, 0x70, RZ ;  /* 0x000000708c037824 */ /* 0x000fe200078e02ff */
[----:B------:R-:W-:Y:S01]  /*2770*/  USEL UR6, URZ, 0x1, !UP0 ;  /* 0x000000013f067887 */ /* 0x000fe2000c000000 */
[----:B------:R-:W-:Y:S01]  /*2780*/  IMAD R12, R0, -0x40, R5 ;  /* 0xffffffc0000c7824 */ /* 0x000fe200078e0205 */
[----:B------:R-:W-:Y:S01]  /*2790*/  LOP3.LUT R0, R18, 0x3, RZ, 0xc0, !PT ;  /* 0x0000000312007812 */ /* 0x000fe200078ec0ff */
[----:B------:R-:W-:Y:S01]  /*27a0*/  ULEA.HI UR4, UR4, UR5, URZ, 0x1f ;  /* 0x0000000504047291 */ /* 0x000fe2000f8ff83f */
[C---:B---3--:R-:W-:Y:S01]  /*27b0*/  ISETP.GE.AND P0, PT, R3.reuse, R7, PT ;  /* 0x000000070300720c */ /* 0x048fe20003f06270 */
[----:B------:R-:W-:Y:S01]  /*27c0*/  ULDC.64 UR8, c[0x0][0x5d0] ;  /* 0x0001740000087ab9 */ /* 0x000fe20000000a00 */
[----:B------:R-:W-:Y:S01]  /*27d0*/  LOP3.LUT R10, R3, 0x6, R10, 0xf8, !PT ;  /* 0x00000006030a7812 */ /* 0x000fe200078ef80a */
[----:B------:R-:W-:Y:S01]  /*27e0*/  IMAD R14, R0, -0x2, R7 ;  /* 0xfffffffe000e7824 */ /* 0x000fe200078e0207 */
[----:B------:R-:W-:Y:S01]  /*27f0*/  ISETP.GE.OR P0, PT, R13, UR7, P0 ;  /* 0x000000070d007c0c */ /* 0x000fe20008706670 */
[----:B------:R-:W-:Y:S01]  /*2800*/  IMAD R0, R15, UR8, RZ ;  /* 0x000000080f007c24 */ /* 0x000fe2000f8e02ff */
[----:B------:R-:W-:Y:S01]  /*2810*/  SHF.R.S32.HI R11, RZ, 0x1f, R10 ;  /* 0x0000001fff0b7819 */ /* 0x000fe2000001140a */
[----:B------:R-:W-:Y:S01]  /*2820*/  ULOP3.LUT UR38, UR38, UR6, URZ, 0x3c, !UPT ;  /* 0x0000000626267292 */ /* 0x000fe2000f8e3c3f */
[----:B------:R-:W-:Y:S01]  /*2830*/  IMAD.WIDE R8, R138, 0x100, RZ ;  /* 0x000001008a087825 */ /* 0x000fe200078e02ff */
[----:B------:R-:W-:-:S03]  /*2840*/  USHF.R.U32.HI UR4, URZ, 0x4, UR4 ;  /* 0x000000043f047899 */ /* 0x000fc60008011604 */
[C---:B------:R-:W-:Y:S01]  /*2850*/  IMAD R7, R137.reuse, UR9, R0 ;  /* 0x0000000989077c24 */ /* 0x040fe2000f8e0200 */
[----:B------:R-:W-:Y:S01]  /*2860*/  @UP1 ULOP3.LUT UR38, UR38, 0x1, UR4, 0x78, !UPT ;  /* 0x0000000126261892 */ /* 0x000fe2000f8e7804 */
[----:B------:R-:W-:Y:S01]  /*2870*/  IMAD.WIDE.U32 R4, R137, UR8, R10 ;  /* 0x0000000889047c25 */ /* 0x000fe2000f8e000a */
[----:B------:R-:W-:Y:S01]  /*2880*/  UIMAD UR39, UR4, -0x13, UR39 ;  /* 0xffffffed042778a4 */ /* 0x000fe2000f8e0227 */
[----:B------:R-:W-:Y:S02]  /*2890*/  IADD3 R0, -R13, UR7, R12 ;  /* 0x000000070d007c10 */ /* 0x000fe4000fffe10c */
[----:B------:R-:W-:Y:S01]  /*28a0*/  LOP3.LUT R149, R8, R149, R6, 0xfe, !PT ;  /* 0x0000009508957212 */ /* 0x000fe200078efe06 */
[----:B------:R-:W-:Y:S02]  /*28b0*/  IMAD.IADD R7, R5, 0x1, R7 ;  /* 0x0000000105077824 */ /* 0x000fe400078e0207 */
[----:B------:R-:W-:Y:S02]  /*28c0*/  IMAD.IADD R3, R14, 0x1, -R3 ;  /* 0x000000010e037824 */ /* 0x000fe400078e0a03 */
[----:B------:R-:W-:-:S02]  /*28d0*/  IMAD.MOV.U32 R138, RZ, RZ, -0x1 ;  /* 0xffffffffff8a7424 */ /* 0x000fc400078e00ff */
[----:B------:R-:W-:Y:S01]  /*28e0*/  IMAD.MOV.U32 R6, RZ, RZ, R4 ;  /* 0x000000ffff067224 */ /* 0x000fe200078e0004 */
[----:B------:R-:W-:Y:S06]  /*28f0*/  @P0 BRA `(.L_x_35) ;  /* 0x0000006c00380947 */ /* 0x000fec0003800000 */
[----:B------:R-:W0:Y:S01]  /*2900*/  LDC.64 R4, c[0x0][0x5c8] ;  /* 0x00017200ff047b82 */ /* 0x000e220000000a00 */
[----:B-----5:R-:W-:Y:S01]  /*2910*/  FSETP.NEU.AND P2, PT, R139, RZ, PT ;  /* 0x000000ff8b00720b */ /* 0x020fe20003f4d000 */
[----:B------:R-:W-:Y:S01]  /*2920*/  BSSY B0, `(.L_x_35) ;  /* 0x00006cb000007945 */ /* 0x000fe20003800000 */
[----:B------:R-:W-:-:S04]  /*2930*/  ISETP.GT.AND P0, PT, R3, RZ, PT ;  /* 0x000000ff0300720c */ /* 0x000fc80003f04270 */
[----:B------:R-:W-:Y:S01]  /*2940*/  ISETP.GT.AND P1, PT, R0, RZ, P0 ;  /* 0x000000ff0000720c */ /* 0x000fe20000724270 */
[-C--:B0-----:R-:W-:Y:S02]  /*2950*/  IMAD R12, R9, R4.reuse, RZ ;  /* 0x00000004090c7224 */ /* 0x081fe400078e02ff */
[----:B------:R-:W-:-:S04]  /*2960*/  IMAD.WIDE.U32 R144, R149, R4, R6 ;  /* 0x0000000495907225 */ /* 0x000fc800078e0006 */
[----:B------:R-:W-:-:S04]  /*2970*/  IMAD R7, R149, R5, R12 ;  /* 0x0000000595077224 */ /* 0x000fc800078e020c */
[----:B------:R-:W-:Y:S01]  /*2980*/  IMAD.IADD R153, R145, 0x1, R7 ;  /* 0x0000000191997824 */ /* 0x000fe200078e0207 */
[----:B------:R-:W-:Y:S06]  /*2990*/  @!P2 BRA `(.L_x_36) ;  /* 0x0000004c0044a947 */ /* 0x000fec0003800000 */
[----:B------:R-:W0:Y:S01]  /*29a0*/  LDC.64 R20, c[0x0][0x5b8] ;  /* 0x00016e00ff147b82 */ /* 0x000e220000000a00 */
[----:B------:R-:W-:-:S07]  /*29b0*/  ULDC.64 UR4, c[0x0][0x5c0] ;  /* 0x0001700000047ab9 */ /* 0x000fce0000000a00 */
[----:B------:R-:W1:Y:S08]  /*29c0*/  LDC.64 R140, c[0x0][0x5b0] ;  /* 0x00016c00ff8c7b82 */ /* 0x000e700000000a00 */
[----:B------:R-:W2:Y:S01]  /*29d0*/  LDC.64 R12, c[0x0][0x5a8] ;  /* 0x00016a00ff0c7b82 */ /* 0x000ea20000000a00 */
[-C--:B0-----:R-:W-:Y:S02]  /*29e0*/  IMAD R6, R15, R20.reuse, RZ ;  /* 0x000000140f067224 */ /* 0x081fe400078e02ff */
[----:B------:R-:W-:-:S04]  /*29f0*/  IMAD.WIDE.U32 R142, R137, R20, R10 ;  /* 0x00000014898e7225 */ /* 0x000fc800078e000a */
[----:B------:R-:W-:Y:S02]  /*2a00*/  IMAD R21, R137, R21, R6 ;  /* 0x0000001589157224 */ /* 0x000fe400078e0206 */
[-C--:B-1----:R-:W-:Y:S02]  /*2a10*/  IMAD R8, R9, R140.reuse, RZ ;  /* 0x0000008c09087224 */ /* 0x082fe400078e02ff */
[----:B------:R-:W-:Y:S02]  /*2a20*/  IMAD.IADD R147, R143, 0x1, R21 ;  /* 0x000000018f937824 */ /* 0x000fe400078e0215 */
[----:B------:R-:W-:Y:S02]  /*2a30*/  IMAD.MOV.U32 R146, RZ, RZ, R142 ;  /* 0x000000ffff927224 */ /* 0x000fe400078e008e */
[C---:B------:R-:W-:Y:S02]  /*2a40*/  IMAD R151, R149.reuse, R141, R8 ;  /* 0x0000008d95977224 */ /* 0x040fe400078e0208 */
[----:B------:R-:W-:-:S04]  /*2a50*/  IMAD.WIDE.U32 R6, R149, R140, R146 ;  /* 0x0000008c95067225 */ /* 0x000fc800078e0092 */
[----:B------:R-:W-:Y:S01]  /*2a60*/  IMAD.IADD R7, R7, 0x1, R151 ;  /* 0x0000000107077824 */ /* 0x000fe200078e0297 */
[----:B--2---:R-:W-:-:S04]  /*2a70*/  LEA R8, P2, R6, R12, 0x1 ;  /* 0x0000000c06087211 */ /* 0x004fc800078408ff */
[----:B------:R-:W-:-:S05]  /*2a80*/  LEA.HI.X R9, R6, R13, R7, 0x1, P2 ;  /* 0x0000000d06097211 */ /* 0x000fca00010f0c07 */
[----:B------:R0:W2:Y:S01]  /*2a90*/  @P1 LDG.E.LTC128B.U16 R150, desc[UR36][R8.64] ;  /* 0x0000002408961981 */ /* 0x0000a2000c1e1520 */
[----:B------:R-:W-:Y:S01]  /*2aa0*/  ISETP.GT.AND P3, PT, R3, 0x1, PT ;  /* 0x000000010300780c */ /* 0x000fe20003f64270 */
[----:B------:R-:W-:Y:S01]  /*2ab0*/  IMAD.WIDE.U32 R14, R149, R140, R10 ;  /* 0x0000008c950e7225 */ /* 0x000fe200078e000a */
[----:B------:R-:W-:Y:S01]  /*2ac0*/  BSSY B1, `(.L_x_37) ;  /* 0x0000012000017945 */ /* 0x000fe20003800000 */
[----:B------:R-:W-:Y:S02]  /*2ad0*/  SHF.L.U64.HI R145, R140, 0x3, R141 ;  /* 0x000000038c917819 */ /* 0x000fe4000001028d */
[----:B------:R-:W-:Y:S02]  /*2ae0*/  IMAD.IADD R15, R151, 0x1, R15 ;  /* 0x00000001970f7824 */ /* 0x000fe400078e020f */
[----:B------:R-:W-:-:S04]  /*2af0*/  IMAD.WIDE.U32 R14, R137, R20, R14 ;  /* 0x00000014890e7225 */ /* 0x000fc800078e000e */
[----:B0-----:R-:W-:Y:S01]  /*2b00*/  IMAD.IADD R9, R21, 0x1, R15 ;  /* 0x0000000115097824 */ /* 0x001fe200078e020f */
[----:B------:R-:W-:-:S04]  /*2b10*/  LEA R8, P4, R14, R12, 0x1 ;  /* 0x0000000c0e087211 */ /* 0x000fc800078808ff */
[----:B------:R-:W-:Y:S01]  /*2b20*/  LEA.HI.X R9, R14, R13, R9, 0x1, P4 ;  /* 0x0000000d0e097211 */ /* 0x000fe200020f0c09 */
[----:B--2---:R-:W-:-:S05]  /*2b30*/  HADD2.F32 R6, -RZ, R150.H0_H0 ;  /* 0x20000096ff067230 */ /* 0x004fca0000004100 */
[----:B------:R-:W-:Y:S01]  /*2b40*/  FMUL R7, R6, R139 ;  /* 0x0000008b06077220 */ /* 0x000fe20000400000 */
[----:B------:R-:W-:-:S03]  /*2b50*/  LEA R6, P2, R144, UR4, 0x1 ;  /* 0x0000000490067c11 */ /* 0x000fc6000f8408ff */
[----:B------:R-:W-:Y:S01]  /*2b60*/  FFMA R128, R128, R136, R7 ;  /* 0x0000008880807223 */ /* 0x000fe20000000007 */
[----:B------:R-:W-:Y:S01]  /*2b70*/  LEA.HI.X R7, R144, UR5, R153, 0x1, P2 ;  /* 0x0000000590077c11 */ /* 0x000fe200090f0c99 */
[----:B------:R-:W-:Y:S01]  /*2b80*/  IMAD.SHL.U32 R144, R140, 0x8, RZ ;  /* 0x000000088c907824 */ /* 0x000fe200078e00ff */
[----:B------:R-:W-:Y:S02]  /*2b90*/  ISETP.GT.AND P2, PT, R0, RZ, P3 ;  /* 0x000000ff0000720c */ /* 0x000fe40001f44270 */
[----:B------:R-:W-:-:S05]  /*2ba0*/  F2FP.F16.F32.PACK_AB R128, RZ, R128 ;  /* 0x00000080ff80723e */ /* 0x000fca00000000ff */
[----:B------:R0:W-:Y:S06]  /*2bb0*/  @P1 STG.E.U16 desc[UR36][R6.64], R128 ;  /* 0x0000008006001986 */ /* 0x0001ec000c101524 */
[----:B------:R-:W-:Y:S05]  /*2bc0*/  @!P2 BRA `(.L_x_38) ;  /* 0x000000000004a947 */ /* 0x000fea0003800000 */
[----:B------:R1:W5:Y:S02]  /*2bd0*/  LDG.E.LTC128B.U16 R150, desc[UR36][R8.64+0x2] ;  /* 0x0000022408967981 */ /* 0x000364000c1e1520 */
.L_x_38:
[----:B------:R-:W-:Y:S05]  /*2be0*/  BSYNC B1 ;  /* 0x0000000000017941 */ /* 0x000fea0003800000 */
.L_x_37:
[----:B-----5:R-:W-:Y:S01]  /*2bf0*/  HADD2.F32 R14, -RZ, R150.H0_H0 ;  /* 0x20000096ff0e7230 */ /* 0x020fe20000004100 */
[----:B------:R-:W-:Y:S01]  /*2c00*/  ISETP.GT.AND P1, PT, R0, 0x8, P0 ;  /* 0x000000080000780c */ /* 0x000fe20000724270 */
[----:B------:R-:W-:-:S04]  /*2c10*/  IMAD.WIDE.U32 R158, R149, R140, R144 ;  /* 0x0000008c959e7225 */ /* 0x000fc800078e0090 */
[----:B------:R-:W-:Y:S01]  /*2c20*/  FMUL R14, R14, R139 ;  /* 0x0000008b0e0e7220 */ /* 0x000fe20000400000 */
[----:B------:R-:W-:Y:S01]  /*2c30*/  IMAD.IADD R161, R151, 0x1, R159 ;  /* 0x0000000197a17824 */ /* 0x000fe200078e029f */
[----:B------:R-:W-:Y:S02]  /*2c40*/  IADD3 R15, P4, R142, R158, RZ ;  /* 0x0000009e8e0f7210 */ /* 0x000fe40007f9e0ff */
[----:B------:R-:W-:-:S03]  /*2c50*/  FFMA R129, R129, R136, R14 ;  /* 0x0000008881817223 */ /* 0x000fc6000000000e */
[----:B0-----:R-:W-:Y:S01]  /*2c60*/  IMAD.X R128, R161, 0x1, R147, P4 ;  /* 0x00000001a1807824 */ /* 0x001fe200020e0693 */
[C---:B------:R-:W-:Y:S02]  /*2c70*/  LEA R14, P4, R15.reuse, R12, 0x1 ;  /* 0x0000000c0f0e7211 */ /* 0x040fe400078808ff */
[----:B------:R-:W-:Y:S02]  /*2c80*/  F2FP.F16.F32.PACK_AB R129, RZ, R129 ;  /* 0x00000081ff81723e */ /* 0x000fe400000000ff */
[----:B------:R-:W-:Y:S02]  /*2c90*/  LEA.HI.X R15, R15, R13, R128, 0x1, P4 ;  /* 0x0000000d0f0f7211 */ /* 0x000fe400020f0c80 */
[----:B------:R-:W-:-:S05]  /*2ca0*/  PRMT R152, R129, 0x7610, R152 ;  /* 0x0000761081987816 */ /* 0x000fca0000000098 */
[----:B------:R0:W-:Y:S04]  /*2cb0*/  @P2 STG.E.U16 desc[UR36][R6.64+0x2], R152 ;  /* 0x0000029806002986 */ /* 0x0001e8000c101524 */
[----:B------:R2:W3:Y:S01]  /*2cc0*/  @P1 LDG.E.LTC128B.U16 R150, desc[UR36][R14.64] ;  /* 0x000000240e961981 */ /* 0x0004e2000c1e1520 */
[C---:B------:R-:W-:Y:S01]  /*2cd0*/  IMAD.SHL.U32 R153, R4.reuse, 0x10, RZ ;  /* 0x0000001004997824 */ /* 0x040fe200078e00ff */
[----:B------:R-:W-:Y:S01]  /*2ce0*/  SHF.L.U64.HI R155, R4, 0x4, R5 ;  /* 0x00000004049b7819 */ /* 0x000fe20000010205 */
[----:B------:R-:W-:Y:S01]  /*2cf0*/  BSSY B1, `(.L_x_39) ;  /* 0x0000011000017945 */ /* 0x000fe20003800000 */
[----:B------:R-:W-:-:S05]  /*2d00*/  IADD3 R156, P2, R10, R158, RZ ;  /* 0x0000009e0a9c7210 */ /* 0x000fca0007f5e0ff */
[----:B------:R-:W-:Y:S01]  /*2d10*/  IMAD.X R157, R11, 0x1, R161, P2 ;  /* 0x000000010b9d7824 */ /* 0x000fe200010e06a1 */
[----:B------:R-:W-:Y:S01]  /*2d20*/  ISETP.GT.AND P2, PT, R0, 0x8, P3 ;  /* 0x000000080000780c */ /* 0x000fe20001f44270 */
[----:B------:R-:W-:-:S03]  /*2d30*/  IMAD.WIDE.U32 R156, R137, R20, R156 ;  /* 0x00000014899c7225 */ /* 0x000fc600078e009c */
[----:B--2---:R-:W-:Y:S01]  /*2d40*/  LEA R14, P5, R156, R12, 0x1 ;  /* 0x0000000c9c0e7211 */ /* 0x004fe200078a08ff */
[----:B---3--:R-:W-:-:S05]  /*2d50*/  HADD2.F32 R128, -RZ, R150.H0_H0 ;  /* 0x20000096ff807230 */ /* 0x008fca0000004100 */
[----:B------:R-:W-:Y:S01]  /*2d60*/  FMUL R129, R128, R139 ;  /* 0x0000008b80817220 */ /* 0x000fe20000400000 */
[----:B------:R-:W-:-:S03]  /*2d70*/  IADD3 R128, P4, R153, R6, RZ ;  /* 0x0000000699807210 */ /* 0x000fc60007f9e0ff */
[----:B------:R-:W-:Y:S01]  /*2d80*/  FFMA R129, R130, R136, R129 ;  /* 0x0000008882817223 */ /* 0x000fe20000000081 */
[----:B------:R-:W-:-:S04]  /*2d90*/  IMAD.IADD R130, R21, 0x1, R157 ;  /* 0x0000000115827824 */ /* 0x000fc800078e029d */
[----:B0-----:R-:W-:Y:S01]  /*2da0*/  F2FP.F16.F32.PACK_AB R152, RZ, R129 ;  /* 0x00000081ff98723e */ /* 0x001fe200000000ff */
[----:B------:R-:W-:Y:S01]  /*2db0*/  IMAD.X R129, R155, 0x1, R7, P4 ;  /* 0x000000019b817824 */ /* 0x000fe200020e0607 */
[----:B------:R-:W-:-:S04]  /*2dc0*/  LEA.HI.X R15, R156, R13, R130, 0x1, P5 ;  /* 0x0000000d9c0f7211 */ /* 0x000fc800028f0c82 */
[----:B------:R0:W-:Y:S01]  /*2dd0*/  @P1 STG.E.U16 desc[UR36][R128.64], R152 ;  /* 0x0000009880001986 */ /* 0x0001e2000c101524 */
[----:B------:R-:W-:Y:S05]  /*2de0*/  @!P2 BRA `(.L_x_40) ;  /* 0x000000000004a947 */ /* 0x000fea0003800000 */
[----:B------:R2:W5:Y:S02]  /*2df0*/  LDG.E.LTC128B.U16 R150, desc[UR36][R14.64+0x2] ;  /* 0x000002240e967981 */ /* 0x000564000c1e1520 */
.L_x_40:
[----:B------:R-:W-:Y:S05]  /*2e00*/  BSYNC B1 ;  /* 0x0000000000017941 */ /* 0x000fea0003800000 */
.L_x_39:
[----:B-----5:R-:W-:Y:S01]  /*2e10*/  HADD2.F32 R130, -RZ, R150.H0_H0 ;  /* 0x20000096ff827230 */ /* 0x020fe20000004100 */
[----:B------:R-:W-:Y:S01]  /*2e20*/  ISETP.GT.AND P1, PT, R3, 0x8, PT ;  /* 0x000000080300780c */ /* 0x000fe20003f24270 */
[----:B------:R-:W-:Y:S01]  /*2e30*/  BSSY B1, `(.L_x_41) ;  /* 0x000000c000017945 */ /* 0x000fe20003800000 */
[----:B------:R-:W-:Y:S02]  /*2e40*/  IMAD R157, R141, 0x78, RZ ;  /* 0x000000788d9d7824 */ /* 0x000fe400078e02ff */
[----:B------:R-:W-:Y:S01]  /*2e50*/  FMUL R130, R130, R139 ;  /* 0x0000008b82827220 */ /* 0x000fe20000400000 */
[----:B------:R-:W-:-:S03]  /*2e60*/  ISETP.GT.AND P4, PT, R0, RZ, P1 ;  /* 0x000000ff0000720c */ /* 0x000fc60000f84270 */
[----:B------:R-:W-:Y:S01]  /*2e70*/  FFMA R130, R131, R136, R130 ;  /* 0x0000008883827223 */ /* 0x000fe20000000082 */
[----:B------:R-:W-:-:S04]  /*2e80*/  IMAD.MOV.U32 R131, RZ, RZ, R161 ;  /* 0x000000ffff837224 */ /* 0x000fc800078e00a1 */
[----:B------:R-:W-:-:S04]  /*2e90*/  F2FP.F16.F32.PACK_AB R130, RZ, R130 ;  /* 0x00000082ff82723e */ /* 0x000fc800000000ff */
[----:B0-----:R-:W-:Y:S01]  /*2ea0*/  PRMT R152, R130, 0x7610, R152 ;  /* 0x0000761082987816 */ /* 0x001fe20000000098 */
[----:B------:R-:W-:-:S04]  /*2eb0*/  IMAD.MOV.U32 R130, RZ, RZ, R158 ;  /* 0x000000ffff827224 */ /* 0x000fc800078e009e */
[----:B------:R0:W-:Y:S01]  /*2ec0*/  @P2 STG.E.U16 desc[UR36][R128.64+0x2], R152 ;  /* 0x0000029880002986 */ /* 0x0001e2000c101524 */
[----:B------:R-:W-:Y:S05]  /*2ed0*/  @!P4 BRA `(.L_x_42) ;  /* 0x000000000004c947 */ /* 0x000fea0003800000 */
[----:B------:R3:W5:Y:S02]  /*2ee0*/  LDG.E.LTC128B.U16 R150, desc[UR36][R8.64+0x10] ;  /* 0x0000102408967981 */ /* 0x000764000c1e1520 */
.L_x_42:
[----:B------:R-:W-:Y:S05]  /*2ef0*/  BSYNC B1 ;  /* 0x0000000000017941 */ /* 0x000fea0003800000 */
.L_x_41:
[----:B0----5:R-:W-:Y:S01]  /*2f00*/  HADD2.F32 R152, -RZ, R150.H0_H0 ;  /* 0x20000096ff987230 */ /* 0x021fe20000004100 */
[----:B------:R-:W-:Y:S01]  /*2f10*/  BSSY B1, `(.L_x_43) ;  /* 0x000000d000017945 */ /* 0x000fe20003800000 */
[----:B------:R-:W-:-:S04]  /*2f20*/  IMAD.WIDE.U32 R130, R140, 0x78, R130 ;  /* 0x000000788c827825 */ /* 0x000fc800078e0082 */
[----:B------:R-:W-:Y:S01]  /*2f30*/  FMUL R141, R152, R139 ;  /* 0x0000008b988d7220 */ /* 0x000fe20000400000 */
[----:B------:R-:W-:Y:S01]  /*2f40*/  IMAD.IADD R159, R131, 0x1, R157 ;  /* 0x00000001839f7824 */ /* 0x000fe200078e029d */
[----:B------:R-:W-:Y:S02]  /*2f50*/  IADD3 R152, P2, P5, R142, R130, R144 ;  /* 0x000000828e987210 */ /* 0x000fe40007d5e090 */
[----:B------:R-:W-:Y:S02]  /*2f60*/  FFMA R141, R132, R136, R141 ;  /* 0x00000088848d7223 */ /* 0x000fe4000000008d */
[----:B------:R-:W-:Y:S02]  /*2f70*/  IADD3.X R154, R147, R159, R145, P2, P5 ;  /* 0x0000009f939a7210 */ /* 0x000fe400017ea491 */
[----:B------:R-:W-:Y:S02]  /*2f80*/  ISETP.GT.AND P2, PT, R3, 0x9, PT ;  /* 0x000000090300780c */ /* 0x000fe40003f44270 */
[----:B------:R-:W-:-:S02]  /*2f90*/  F2FP.F16.F32.PACK_AB R141, RZ, R141 ;  /* 0x0000008dff8d723e */ /* 0x000fc400000000ff */
[----:B------:R-:W-:-:S03]  /*2fa0*/  ISETP.GT.AND P5, PT, R0, RZ, P2 ;  /* 0x000000ff0000720c */ /* 0x000fc600017a4270 */
[----:B------:R0:W-:Y:S10]  /*2fb0*/  @P4 STG.E.U16 desc[UR36][R6.64+0x10], R141 ;  /* 0x0000108d06004986 */ /* 0x0001f4000c101524 */
[----:B------:R-:W-:Y:S05]  /*2fc0*/  @!P5 BRA `(.L_x_44) ;  /* 0x000000000004d947 */ /* 0x000fea0003800000 */
[----:B------:R4:W5:Y:S02]  /*2fd0*/  LDG.E.LTC128B.U16 R150, desc[UR36][R8.64+0x12] ;  /* 0x0000122408967981 */ /* 0x000964000c1e1520 */
.L_x_44:
[----:B------:R-:W-:Y:S05]  /*2fe0*/  BSYNC B1 ;  /* 0x0000000000017941 */ /* 0x000fea0003800000 */
.L_x_43:
[----:B-----5:R-:W-:Y:S01]  /*2ff0*/  HADD2.F32 R132, -RZ, R150.H0_H0 ;  /* 0x20000096ff847230 */ /* 0x020fe20000004100 */
[----:B------:R-:W-:Y:S01]  /*3000*/  ISETP.GT.AND P4, PT, R0, 0x8, P1 ;  /* 0x000000080000780c */ /* 0x000fe20000f84270 */
[----:B------:R-:W-:Y:S03]  /*3010*/  BSSY B1, `(.L_x_45) ;  /* 0x0000007000017945 */ /* 0x000fe60003800000 */
[----:B------:R-:W-:-:S04]  /*3020*/  FMUL R132, R132, R139 ;  /* 0x0000008b84847220 */ /* 0x000fc80000400000 */
[----:B------:R-:W-:-:S05]  /*3030*/  FFMA R132, R133, R136, R132 ;  /* 0x0000008885847223 */ /* 0x000fca0000000084 */
[----:B------:R-:W-:-:S05]  /*3040*/  F2FP.F16.F32.PACK_AB R132, RZ, R132 ;  /* 0x00000084ff84723e */ /* 0x000fca00000000ff */
[----:B------:R0:W-:Y:S01]  /*3050*/  @P5 STG.E.U16 desc[UR36][R6.64+0x12], R132 ;  /* 0x0000128406005986 */ /* 0x0001e2000c101524 */
[----:B------:R-:W-:Y:S05]  /*3060*/  @!P4 BRA `(.L_x_46) ;  /* 0x000000000004c947 */ /* 0x000fea0003800000 */
[----:B------:R0:W5:Y:S02]  /*3070*/  LDG.E.LTC128B.U16 R150, desc[UR36][R14.64+0x10] ;  /* 0x000010240e967981 */ /* 0x000164000c1e1520 */
.L_x_46:
[----:B------:R-:W-:Y:S05]  /*3080*/  BSYNC B1 ;  /* 0x0000000000017941 */ /* 0x000fea0003800000 */
.L_x_45:
[----:B0----5:R-:W-:Y:S01]  /*3090*/  HADD2.F32 R132, -RZ, R150.H0_H0 ;  /* 0x20000096ff847230 */ /* 0x021fe20000004100 */
        /* <DEDUP_REMOVED lines=8> */
.L_x_48:
[----:B------:R-:W-:Y:S05]  /*3120*/  BSYNC B1 ;  /* 0x0000000000017941 */ /* 0x000fea0003800000 */
.L_x_47:
[----:B-----5:R-:W-:Y:S01]  /*3130*/  HADD2.F32 R132, -RZ, R150.H0_H0 ;  /* 0x20000096ff847230 */ /* 0x020fe20000004100 */
[----:B------:R-:W-:-:S04]  /*3140*/  IADD3 R131, P4, R142, R130, RZ ;  /* 0x000000828e837210 */ /* 0x000fc80007f9e0ff */
[----:B------:R-:W-:Y:S01]  /*3150*/  FMUL R132, R132, R139 ;  /* 0x0000008b84847220 */ /* 0x000fe20000400000 */
[----:B------:R-:W-:Y:S01]  /*3160*/  IMAD.X R146, R159, 0x1, R147, P4 ;  /* 0x000000019f927824 */ /* 0x000fe200020e0693 */
[----:B------:R-:W-:Y:S02]  /*3170*/  LEA R130, P4, R131, R12, 0x1 ;  /* 0x0000000c83827211 */ /* 0x000fe400078808ff */
[----:B------:R-:W-:Y:S02]  /*3180*/  FFMA R132, R135, R136, R132 ;  /* 0x0000008887847223 */ /* 0x000fe40000000084 */
[----:B------:R-:W-:-:S03]  /*3190*/  LEA.HI.X R131, R131, R13, R146, 0x1, P4 ;  /* 0x0000000d83837211 */ /* 0x000fc600020f0c92 */
[----:B------:R-:W-:-:S04]  /*31a0*/  F2FP.F16.F32.PACK_AB R132, RZ, R132 ;  /* 0x00000084ff84723e */ /* 0x000fc800000000ff */
[----:B0-----:R-:W-:-:S05]  /*31b0*/  PRMT R133, R132, 0x7610, R133 ;  /* 0x0000761084857816 */ /* 0x001fca0000000085 */
[----:B------:R0:W-:Y:S01]  /*31c0*/  @P5 STG.E.U16 desc[UR36][R128.64+0x12], R133 ;  /* 0x0000128580005986 */ /* 0x0001e2000c101524 */
[----:B------:R-:W-:-:S13]  /*31d0*/  ISETP.GT.AND P5, PT, R0, 0x80, P0 ;  /* 0x000000800000780c */ /* 0x000fda00007a4270 */
[----:B------:R1:W2:Y:S01]  /*31e0*/  @P5 LDG.E.LTC128B.U16 R150, desc[UR36][R130.64] ;  /* 0x0000002482965981 */ /* 0x0002a2000c1e1520 */
[----:B------:R-:W-:Y:S01]  /*31f0*/  IMAD.WIDE.U32 R142, R140, 0x78, R144 ;  /* 0x000000788c8e7825 */ /* 0x000fe200078e0090 */
[----:B------:R-:W-:Y:S03]  /*3200*/  BSSY B1, `(.L_x_49) ;  /* 0x0000016000017945 */ /* 0x000fe60003800000 */
[----:B------:R-:W-:Y:S02]  /*3210*/  IMAD.IADD R147, R157, 0x1, R143 ;  /* 0x000000019d937824 */ /* 0x000fe400078e028f */
[----:B------:R-:W-:Y:S02]  /*3220*/  IMAD.MOV.U32 R146, RZ, RZ, R142 ;  /* 0x000000ffff927224 */ /* 0x000fe400078e008e */
[----:B------:R-:W-:Y:S02]  /*3230*/  IMAD R5, R5, 0xf0, RZ ;  /* 0x000000f005057824 */ /* 0x000fe400078e02ff */
[----:B0-----:R-:W-:-:S03]  /*3240*/  IMAD.WIDE.U32 R132, R149, R140, R146 ;  /* 0x0000008c95847225 */ /* 0x001fc600078e0092 */
[----:B------:R-:W-:-:S04]  /*3250*/  IADD3 R134, P4, R10, R132, RZ ;  /* 0x000000840a867210 */ /* 0x000fc80007f9e0ff */
[----:B------:R-:W-:-:S03]  /*3260*/  IADD3.X R135, R11, R151, R133, P4, !PT ;  /* 0x000000970b877210 */ /* 0x000fc600027fe485 */
[----:B------:R-:W-:-:S04]  /*3270*/  IMAD.WIDE.U32 R134, R137, R20, R134 ;  /* 0x0000001489867225 */ /* 0x000fc800078e0086 */
[----:B-1----:R-:W-:Y:S01]  /*3280*/  IMAD.IADD R131, R21, 0x1, R135 ;  /* 0x0000000115837824 */ /* 0x002fe200078e0287 */
[----:B------:R-:W-:-:S04]  /*3290*/  LEA R130, P4, R134, R12, 0x1 ;  /* 0x0000000c86827211 */ /* 0x000fc800078808ff */
[----:B------:R-:W-:Y:S02]  /*32a0*/  LEA.HI.X R131, R134, R13, R131, 0x1, P4 ;  /* 0x0000000d86837211 */ /* 0x000fe400020f0c83 */
[----:B------:R-:W-:Y:S01]  /*32b0*/  ISETP.GT.AND P4, PT, R0, 0x80, P3 ;  /* 0x000000800000780c */ /* 0x000fe20001f84270 */
[----:B--2---:R-:W-:-:S05]  /*32c0*/  HADD2.F32 R132, -RZ, R150.H0_H0 ;  /* 0x20000096ff847230 */ /* 0x004fca0000004100 */
[----:B------:R-:W-:-:S04]  /*32d0*/  FMUL R133, R132, R139 ;  /* 0x0000008b84857220 */ /* 0x000fc80000400000 */
[----:B------:R-:W-:Y:S01]  /*32e0*/  FFMA R120, R120, R136, R133 ;  /* 0x0000008878787223 */ /* 0x000fe20000000085 */
[----:B------:R-:W-:-:S04]  /*32f0*/  IMAD.WIDE.U32 R132, R4, 0xf0, R128 ;  /* 0x000000f004847825 */ /* 0x000fc800078e0080 */
[----:B------:R-:W-:Y:S01]  /*3300*/  F2FP.F16.F32.PACK_AB R120, RZ, R120 ;  /* 0x00000078ff78723e */ /* 0x000fe200000000ff */
[----:B------:R-:W-:Y:S02]  /*3310*/  IMAD.IADD R135, R133, 0x1, R5 ;  /* 0x0000000185877824 */ /* 0x000fe400078e0205 */
[----:B------:R-:W-:-:S05]  /*3320*/  @P5 IMAD.MOV.U32 R134, RZ, RZ, R132 ;  /* 0x000000ffff865224 */ /* 0x000fca00078e0084 */
[----:B------:R0:W-:Y:S01]  /*3330*/  @P5 STG.E.U16 desc[UR36][R134.64], R120 ;  /* 0x0000007886005986 */ /* 0x0001e2000c101524 */
[----:B------:R-:W-:Y:S05]  /*3340*/  @!P4 BRA `(.L_x_50) ;  /* 0x000000000004c947 */ /* 0x000fea0003800000 */
[----:B------:R1:W5:Y:S02]  /*3350*/  LDG.E.LTC128B.U16 R150, desc[UR36][R130.64+0x2] ;  /* 0x0000022482967981 */ /* 0x000364000c1e1520 */
.L_x_50:
[----:B------:R-:W-:Y:S05]  /*3360*/  BSYNC B1 ;  /* 0x0000000000017941 */ /* 0x000fea0003800000 */
.L_x_49:
[----:B0----5:R-:W-:Y:S01]  /*3370*/  HADD2.F32 R120, -RZ, R150.H0_H0 ;  /* 0x20000096ff787230 */ /* 0x021fe20000004100 */
[----:B------:R-:W-:Y:S01]  /*3380*/  IADD3 R142, P5, R144, R142, RZ ;  /* 0x0000008e908e7210 */ /* 0x000fe20007fbe0ff */
[----:B------:R-:W-:Y:S01]  /*3390*/  @P4 IMAD.MOV.U32 R144, RZ, RZ, R132 ;  /* 0x000000ffff904224 */ /* 0x000fe200078e0084 */
[----:B------:R-:W-:Y:S01]  /*33a0*/  ISETP.GT.AND P0, PT, R0, 0x88, P0 ;  /* 0x000000880000780c */ /* 0x000fe20000704270 */
[----:B------:R-:W-:Y:S01]  /*33b0*/  BSSY B1, `(.L_x_51) ;  /* 0x000000e000017945 */ /* 0x000fe20003800000 */
[----:B------:R-:W-:Y:S01]  /*33c0*/  FMUL R120, R120, R139 ;  /* 0x0000008b78787220 */ /* 0x000fe20000400000 */
[----:B------:R-:W-:Y:S02]  /*33d0*/  IMAD.X R143, R147, 0x1, R145, P5 ;  /* 0x00000001938f7824 */ /* 0x000fe400028e0691 */
[----:B------:R-:W-:Y:S02]  /*33e0*/  @P4 IMAD.MOV.U32 R145, RZ, RZ, R135 ;  /* 0x000000ffff914224 */ /* 0x000fe400078e0087 */
[----:B------:R-:W-:Y:S01]  /*33f0*/  FFMA R120, R121, R136, R120 ;  /* 0x0000008879787223 */ /* 0x000fe20000000078 */
[----:B------:R-:W-:-:S04]  /*3400*/  IMAD.WIDE.U32 R140, R149, R140, R142 ;  /* 0x0000008c958c7225 */ /* 0x000fc800078e008e */
[----:B------:R-:W-:Y:S02]  /*3410*/  F2FP.F16.F32.PACK_AB R120, RZ, R120 ;  /* 0x00000078ff78723e */ /* 0x000fe400000000ff */
[----:B------:R-:W-:Y:S02]  /*3420*/  IADD3 R142, P5, R10, R140, RZ ;  /* 0x0000008c0a8e7210 */ /* 0x000fe40007fbe0ff */
[----:B------:R-:W-:-:S05]  /*3430*/  PRMT R121, R120, 0x7610, R121 ;  /* 0x0000761078797816 */ /* 0x000fca0000000079 */
[----:B------:R0:W-:Y:S01]  /*3440*/  @P4 STG.E.U16 desc[UR36][R144.64+0x2], R121 ;  /* 0x0000027990004986 */ /* 0x0001e2000c101524 */
[----:B------:R-:W-:-:S04]  /*3450*/  LEA R120, P4, R152, R12, 0x1 ;  /* 0x0000000c98787211 */ /* 0x000fc800078808ff */
[----:B0-----:R-:W-:Y:S01]  /*3460*/  LEA.HI.X R121, R152, R13, R154, 0x1, P4 ;  /* 0x0000000d98797211 */ /* 0x001fe200020f0c9a */
[----:B------:R-:W-:Y:S08]  /*3470*/  @!P0 BRA `(.L_x_52) ;  /* 0x0000000000048947 */ /* 0x000ff00003800000 */
[----:B------:R0:W5:Y:S02]  /*3480*/  LDG.E.LTC128B.U16 R150, desc[UR36][R120.64] ;  /* 0x0000002478967981 */ /* 0x000164000c1e1520 */
.L_x_52:
[----:B------:R-:W-:Y:S05]  /*3490*/  BSYNC B1 ;  /* 0x0000000000017941 */ /* 0x000fea0003800000 */
.L_x_51:
[----:B-----5:R-:W-:Y:S01]  /*34a0*/  HADD2.F32 R10, -RZ, R150.H0_H0 ;  /* 0x20000096ff0a7230 */ /* 0x020fe20000004100 */
[----:B------:R-:W-:Y:S01]  /*34b0*/  IADD3.X R143, R11, R151, R141, P5, !PT ;  /* 0x000000970b8f7210 */ /* 0x000fe20002ffe48d */
[----:B------:R-:W-:Y:S01]  /*34c0*/  BSSY B1, `(.L_x_53) ;  /* 0x000000e000017945 */ /* 0x000fe20003800000 */
[----:B------:R-:W-:Y:S02]  /*34d0*/  ISETP.GT.AND P3, PT, R0, 0x88, P3 ;  /* 0x000000880000780c */ /* 0x000fe40001f64270 */
[----:B------:R-:W-:Y:S01]  /*34e0*/  FMUL R11, R10, R139 ;  /* 0x0000008b0a0b7220 */ /* 0x000fe20000400000 */
[----:B------:R-:W-:Y:S01]  /*34f0*/  IADD3 R10, P4, R153, R132, RZ ;  /* 0x00000084990a7210 */ /* 0x000fe20007f9e0ff */
[----:B0-----:R-:W-:-:S04]  /*3500*/  IMAD.WIDE.U32 R120, R137, R20, R142 ;  /* 0x0000001489787225 */ /* 0x001fc800078e008e */
[----:B------:R-:W-:Y:S01]  /*3510*/  FFMA R11, R122, R136, R11 ;  /* 0x000000887a0b7223 */ /* 0x000fe2000000000b */
[----:B------:R-:W-:Y:S01]  /*3520*/  IMAD.IADD R21, R21, 0x1, R121 ;  /* 0x0000000115157824 */ /* 0x000fe200078e0279 */
[----:B------:R-:W-:-:S03]  /*3530*/  LEA R12, P5, R120, R12, 0x1 ;  /* 0x0000000c780c7211 */ /* 0x000fc600078a08ff */
[----:B------:R-:W-:Y:S01]  /*3540*/  F2FP.F16.F32.PACK_AB R20, RZ, R11 ;  /* 0x0000000bff14723e */ /* 0x000fe200000000ff */
[----:B------:R-:W-:Y:S01]  /*3550*/  IMAD.X R11, R135, 0x1, R155, P4 ;  /* 0x00000001870b7824 */ /* 0x000fe200020e069b */
[----:B------:R-:W-:-:S04]  /*3560*/  LEA.HI.X R13, R120, R13, R21, 0x1, P5 ;  /* 0x0000000d780d7211 */ /* 0x000fc800028f0c15 */
[----:B------:R0:W-:Y:S01]  /*3570*/  @P0 STG.E.U16 desc[UR36][R10.64], R20 ;  /* 0x000000140a000986 */ /* 0x0001e2000c101524 */
[----:B------:R-:W-:Y:S05]  /*3580*/  @!P3 BRA `(.L_x_54) ;  /* 0x000000000004b947 */ /* 0x000fea0003800000 */
[----:B------:R2:W5:Y:S02]  /*3590*/  LDG.E.LTC128B.U16 R150, desc[UR36][R12.64+0x2] ;  /* 0x000002240c967981 */ /* 0x000564000c1e1520 */
.L_x_54:
[----:B------:R-:W-:Y:S05]  /*35a0*/  BSYNC B1 ;  /* 0x0000000000017941 */ /* 0x000fea0003800000 */
.L_x_53:
        /* <DEDUP_REMOVED lines=9> */
.L_x_56:
[----:B------:R-:W-:Y:S05]  /*3640*/  BSYNC B1 ;  /* 0x0000000000017941 */ /* 0x000fea0003800000 */
.L_x_55:
[----:B0----5:R-:W-:Y:S01]  /*3650*/  HADD2.F32 R20, -RZ, R150.H0_H0 ;  /* 0x20000096ff147230 */ /* 0x021fe20000004100 */
[----:B------:R-:W-:Y:S01]  /*3660*/  ISETP.GT.AND P3, PT, R0, 0x80, P2 ;  /* 0x000000800000780c */ /* 0x000fe20001764270 */
[----:B------:R-:W-:Y:S03]  /*3670*/  BSSY B1, `(.L_x_57) ;  /* 0x000000a000017945 */ /* 0x000fe60003800000 */
[----:B------:R-:W-:Y:S01]  /*3680*/  FMUL R21, R20, R139 ;  /* 0x0000008b14157220 */ /* 0x000fe20000400000 */
[----:B------:R-:W-:-:S03]  /*3690*/  @P0 IMAD.MOV.U32 R20, RZ, RZ, R132 ;  /* 0x000000ffff140224 */ /* 0x000fc600078e0084 */
[----:B------:R-:W-:-:S05]  /*36a0*/  FFMA R21, R124, R136, R21 ;  /* 0x000000887c157223 */ /* 0x000fca0000000015 */
[----:B------:R-:W-:-:S04]  /*36b0*/  F2FP.F16.F32.PACK_AB R21, RZ, R21 ;  /* 0x00000015ff15723e */ /* 0x000fc800000000ff */
[----:B------:R-:W-:Y:S01]  /*36c0*/  PRMT R120, R21, 0x7610, R120 ;  /* 0x0000761015787816 */ /* 0x000fe20000000078 */
[----:B------:R-:W-:-:S05]  /*36d0*/  @P0 IMAD.MOV.U32 R21, RZ, RZ, R135 ;  /* 0x000000ffff150224 */ /* 0x000fca00078e0087 */
[----:B------:R0:W-:Y:S01]  /*36e0*/  @P0 STG.E.U16 desc[UR36][R20.64+0x10], R120 ;  /* 0x0000107814000986 */ /* 0x0001e2000c101524 */
[----:B------:R-:W-:Y:S05]  /*36f0*/  @!P3 BRA `(.L_x_58) ;  /* 0x000000000004b947 */ /* 0x000fea0003800000 */
[----:B------:R0:W5:Y:S02]  /*3700*/  LDG.E.LTC128B.U16 R150, desc[UR36][R130.64+0x12] ;  /* 0x0000122482967981 */ /* 0x000164000c1e1520 */
.L_x_58:
[----:B------:R-:W-:Y:S05]  /*3710*/  BSYNC B1 ;  /* 0x0000000000017941 */ /* 0x000fea0003800000 */
.L_x_57:
[----:B0----5:R-:W-:Y:S01]  /*3720*/  HADD2.F32 R20, -RZ, R150.H0_H0 ;  /* 0x20000096ff147230 */ /* 0x021fe20000004100 */
[----:B------:R-:W-:Y:S01]  /*3730*/  ISETP.GT.AND P1, PT, R0, 0x88, P1 ;  /* 0x000000880000780c */ /* 0x000fe20000f24270 */
[----:B------:R-:W-:Y:S01]  /*3740*/  @P3 IMAD.MOV.U32 R133, RZ, RZ, R135 ;  /* 0x000000ffff853224 */ /* 0x000fe200078e0087 */
[----:B------:R-:W-:Y:S02]  /*3750*/  BSSY B1, `(.L_x_59) ;  /* 0x0000007000017945 */ /* 0x000fe40003800000 */
[----:B------:R-:W-:-:S04]  /*3760*/  FMUL R20, R20, R139 ;  /* 0x0000008b14147220 */ /* 0x000fc80000400000 */
[----:B------:R-:W-:-:S05]  /*3770*/  FFMA R20, R125, R136, R20 ;  /* 0x000000887d147223 */ /* 0x000fca0000000014 */
[----:B------:R-:W-:-:S05]  /*3780*/  F2FP.F16.F32.PACK_AB R20, RZ, R20 ;  /* 0x00000014ff14723e */ /* 0x000fca00000000ff */
[----:B------:R0:W-:Y:S01]  /*3790*/  @P3 STG.E.U16 desc[UR36][R132.64+0x12], R20 ;  /* 0x0000121484003986 */ /* 0x0001e2000c101524 */
[----:B------:R-:W-:Y:S05]  /*37a0*/  @!P1 BRA `(.L_x_60) ;  /* 0x0000000000049947 */ /* 0x000fea0003800000 */
[----:B------:R0:W5:Y:S02]  /*37b0*/  LDG.E.LTC128B.U16 R150, desc[UR36][R12.64+0x10] ;  /* 0x000010240c967981 */ /* 0x000164000c1e1520 */
.L_x_60:
[----:B------:R-:W-:Y:S05]  /*37c0*/  BSYNC B1 ;  /* 0x0000000000017941 */ /* 0x000fea0003800000 */
.L_x_59:
        /* <DEDUP_REMOVED lines=9> */
.L_x_62:
[----:B------:R-:W-:Y:S05]  /*3860*/  BSYNC B1 ;  /* 0x0000000000017941 */ /* 0x000fea0003800000 */
.L_x_61:
[----:B-----5:R-:W-:Y:S01]  /*3870*/  HADD2.F32 R20, -RZ, R150.H0_H0 ;  /* 0x20000096ff147230 */ /* 0x020fe20000004100 */
[----:B------:R-:W-:Y:S01]  /*3880*/  ISETP.GT.AND P3, PT, R3, 0x10, PT ;  /* 0x000000100300780c */ /* 0x000fe20003f64270 */
[----:B------:R-:W-:Y:S03]  /*3890*/  BSSY B1, `(.L_x_63) ;  /* 0x0000008000017945 */ /* 0x000fe60003800000 */
[----:B------:R-:W-:Y:S01]  /*38a0*/  FMUL R20, R20, R139 ;  /* 0x0000008b14147220 */ /* 0x000fe20000400000 */
[----:B------:R-:W-:-:S03]  /*38b0*/  ISETP.GT.AND P0, PT, R0, RZ, P3 ;  /* 0x000000ff0000720c */ /* 0x000fc60001f04270 */
[----:B------:R-:W-:-:S05]  /*38c0*/  FFMA R20, R127, R136, R20 ;  /* 0x000000887f147223 */ /* 0x000fca0000000014 */
[----:B------:R-:W-:-:S05]  /*38d0*/  F2FP.F16.F32.PACK_AB R20, RZ, R20 ;  /* 0x00000014ff14723e */ /* 0x000fca00000000ff */
[----:B------:R0:W-:Y:S01]  /*38e0*/  @P2 STG.E.U16 desc[UR36][R10.64+0x12], R20 ;  /* 0x000012140a002986 */ /* 0x0001e2000c101524 */
[----:B------:R-:W-:Y:S05]  /*38f0*/  @!P0 BRA `(.L_x_64) ;  /* 0x0000000000048947 */ /* 0x000fea0003800000 */
[----:B------:R0:W5:Y:S02]  /*3900*/  LDG.E.LTC128B.U16 R150, desc[UR36][R8.64+0x20] ;  /* 0x0000202408967981 */ /* 0x000164000c1e1520 */
.L_x_64:
[----:B------:R-:W-:Y:S05]  /*3910*/  BSYNC B1 ;  /* 0x0000000000017941 */ /* 0x000fea0003800000 */
.L_x_63:
[----:B0----5:R-:W-:Y:S01]  /*3920*/  HADD2.F32 R10, -RZ, R150.H0_H0 ;  /* 0x20000096ff0a7230 */ /* 0x021fe20000004100 */
        /* <DEDUP_REMOVED lines=9> */
.L_x_66:
[----:B------:R-:W-:Y:S05]  /*39c0*/  BSYNC B1 ;  /* 0x0000000000017941 */ /* 0x000fea0003800000 */
.L_x_65:
        /* <DEDUP_REMOVED lines=9> */
.L_x_68:
[----:B------:R-:W-:Y:S05]  /*3a60*/  BSYNC B1 ;  /* 0x0000000000017941 */ /* 0x000fea0003800000 */
.L_x_67:
        /* <DEDUP_REMOVED lines=9> */
.L_x_70:
[----:B------:R-:W-:Y:S05]  /*3b00*/  BSYNC B1 ;  /* 0x0000000000017941 */ /* 0x000fea0003800000 */
.L_x_69:
        /* <DEDUP_REMOVED lines=10> */
.L_x_72:
[----:B------:R-:W-:Y:S05]  /*3bb0*/  BSYNC B1 ;  /* 0x0000000000017941 */ /* 0x000fea0003800000 */
.L_x_71:
        /* <DEDUP_REMOVED lines=10> */
.L_x_74:
[----:B------:R-:W-:Y:S05]  /*3c60*/  BSYNC B1 ;  /* 0x0000000000017941 */ /* 0x000fea0003800000 */
.L_x_73:
        /* <DEDUP_REMOVED lines=9> */
.L_x_76:
[----:B------:R-:W-:Y:S05]  /*3d00*/  BSYNC B1 ;  /* 0x0000000000017941 */ /* 0x000fea0003800000 */
.L_x_75:
        /* <DEDUP_REMOVED lines=9> */
.L_x_78:
[----:B------:R-:W-:Y:S05]  /*3da0*/  BSYNC B1 ;  /* 0x0000000000017941 */ /* 0x000fea0003800000 */
.L_x_77:
        /* <DEDUP_REMOVED lines=9> */
.L_x_80:
[----:B------:R-:W-:Y:S05]  /*3e40*/  BSYNC B1 ;  /* 0x0000000000017941 */ /* 0x000fea0003800000 */
.L_x_79:
[----:B0----5:R-:W-:Y:S01]  /*3e50*/  HADD2.F32 R10, -RZ, R150.H0_H0 ;  /* 0x20000096ff0a7230 */ /* 0x021fe20000004100 */
[----:B------:R-:W-:Y:S01]  /*3e60*/  ISETP.GT.AND P4, PT, R0, 0x80, P2 ;  /* 0x000000800000780c */ /* 0x000fe20001784270 */
[----:B------:R-:W-:Y:S03]  /*3e70*/  BSSY B1, `(.L_x_81) ;  /* 0x000000a000017945 */ /* 0x000fe60003800000 */
[----:B------:R-:W-:-:S04]  /*3e80*/  FMUL R11, R10, R139 ;  /* 0x0000008b0a0b7220 */ /* 0x000fc80000400000 */
[----:B------:R-:W-:Y:S01]  /*3e90*/  FFMA R104, R104, R136, R11 ;  /* 0x0000008868687223 */ /* 0x000fe2000000000b */
[----:B------:R-:W-:-:S04]  /*3ea0*/  IMAD.WIDE.U32 R10, R4, 0xf0, R128 ;  /* 0x000000f0040a7825 */ /* 0x000fc800078e0080 */
[----:B------:R-:W-:Y:S01]  /*3eb0*/  F2FP.F16.F32.PACK_AB R104, RZ, R104 ;  /* 0x00000068ff68723e */ /* 0x000fe200000000ff */
[----:B------:R-:W-:Y:S02]  /*3ec0*/  IMAD.IADD R5, R5, 0x1, R11 ;  /* 0x0000000105057824 */ /* 0x000fe400078e020b */
[----:B------:R-:W-:-:S05]  /*3ed0*/  IMAD.MOV.U32 R4, RZ, RZ, R10 ;  /* 0x000000ffff047224 */ /* 0x000fca00078e000a */
[----:B------:R0:W-:Y:S01]  /*3ee0*/  @P5 STG.E.U16 desc[UR36][R4.64+0x20], R104 ;  /* 0x0000206804005986 */ /* 0x0001e2000c101524 */
[----:B------:R-:W-:Y:S05]  /*3ef0*/  @!P4 BRA `(.L_x_82) ;  /* 0x000000000004c947 */ /* 0x000fea0003800000 */
[----:B------:R0:W5:Y:S02]  /*3f00*/  LDG.E.LTC128B.U16 R150, desc[UR36][R130.64+0x22] ;  /* 0x0000222482967981 */ /* 0x000164000c1e1520 */
.L_x_82:
[----:B------:R-:W-:Y:S05]  /*3f10*/  BSYNC B1 ;  /* 0x0000000000017941 */ /* 0x000fea0003800000 */
.L_x_81:
        /* <DEDUP_REMOVED lines=9> */
.L_x_84:
[----:B------:R-:W-:Y:S05]  /*3fb0*/  BSYNC B1 ;  /* 0x0000000000017941 */ /* 0x000fea0003800000 */
.L_x_83:
[----:B0----5:R-:W-:Y:S01]  /*3fc0*/  HADD2.F32 R20, -RZ, R150.H0_H0 ;  /* 0x20000096ff147230 */ /* 0x021fe20000004100 */
[----:B------:R-:W-:Y:S01]  /*3fd0*/  IADD3 R10, P4, R153, R10, RZ ;  /* 0x0000000a990a7210 */ /* 0x000fe20007f9e0ff */
[----:B------:R-:W-:Y:S01]  /*3fe0*/  BSSY B1, `(.L_x_85) ;  /* 0x0000009000017945 */ /* 0x000fe20003800000 */
[----:B------:R-:W-:Y:S02]  /*3ff0*/  ISETP.GT.AND P2, PT, R0, 0x88, P2 ;  /* 0x000000880000780c */ /* 0x000fe40001744270 */
[----:B------:R-:W-:-:S04]  /*4000*/  FMUL R11, R20, R139 ;  /* 0x0000008b140b7220 */ /* 0x000fc80000400000 */
[----:B------:R-:W-:-:S05]  /*4010*/  FFMA R11, R106, R136, R11 ;  /* 0x000000886a0b7223 */ /* 0x000fca000000000b */
[----:B------:R-:W-:Y:S01]  /*4020*/  F2FP.F16.F32.PACK_AB R20, RZ, R11 ;  /* 0x0000000bff14723e */ /* 0x000fe200000000ff */
[----:B------:R-:W-:-:S05]  /*4030*/  IMAD.X R11, R155, 0x1, R5, P4 ;  /* 0x000000019b0b7824 */ /* 0x000fca00020e0605 */
[----:B------:R0:W-:Y:S01]  /*4040*/  @P3 STG.E.U16 desc[UR36][R10.64+0x20], R20 ;  /* 0x000020140a003986 */ /* 0x0001e2000c101524 */
[----:B------:R-:W-:Y:S05]  /*4050*/  @!P2 BRA `(.L_x_86) ;  /* 0x000000000004a947 */ /* 0x000fea0003800000 */
[----:B------:R0:W5:Y:S02]  /*4060*/  LDG.E.LTC128B.U16 R150, desc[UR36][R12.64+0x22] ;  /* 0x000022240c967981 */ /* 0x000164000c1e1520 */
.L_x_86:
[----:B------:R-:W-:Y:S05]  /*4070*/  BSYNC B1 ;  /* 0x0000000000017941 */ /* 0x000fea0003800000 */
.L_x_85:
        /* <DEDUP_REMOVED lines=9> */
.L_x_88:
[----:B------:R-:W-:Y:S05]  /*4110*/  BSYNC B1 ;  /* 0x0000000000017941 */ /* 0x000fea0003800000 */
.L_x_87:
        /* <DEDUP_REMOVED lines=9> */
.L_x_90:
[----:B------:R-:W-:Y:S05]  /*41b0*/  BSYNC B1 ;  /* 0x0000000000017941 */ /* 0x000fea0003800000 */
.L_x_89:
        /* <DEDUP_REMOVED lines=9> */
.L_x_92:
[----:B------:R-:W-:Y:S05]  /*4250*/  BSYNC B1 ;  /* 0x0000000000017941 */ /* 0x000fea0003800000 */
.L_x_91:
        /* <DEDUP_REMOVED lines=9> */
.L_x_94:
[----:B------:R-:W-:Y:S05]  /*42f0*/  BSYNC B1 ;  /* 0x0000000000017941 */ /* 0x000fea0003800000 */
.L_x_93:
        /* <DEDUP_REMOVED lines=10> */
.L_x_96:
[----:B------:R-:W-:Y:S05]  /*43a0*/  BSYNC B1 ;  /* 0x0000000000017941 */ /* 0x000fea0003800000 */
.L_x_95:
        /* <DEDUP_REMOVED lines=10> */
.L_x_98:
[----:B------:R-:W-:Y:S05]  /*4450*/  BSYNC B1 ;  /* 0x0000000000017941 */ /* 0x000fea0003800000 */
.L_x_97:
        /* <DEDUP_REMOVED lines=9> */
.L_x_100:
[----:B------:R-:W-:Y:S05]  /*44f0*/  BSYNC B1 ;  /* 0x0000000000017941 */ /* 0x000fea0003800000 */
.L_x_99:
        /* <DEDUP_REMOVED lines=9> */
.L_x_102:
[----:B------:R-:W-:Y:S05]  /*4590*/  BSYNC B1 ;  /* 0x0000000000017941 */ /* 0x000fea0003800000 */
.L_x_101:
        /* <DEDUP_REMOVED lines=10> */
.L_x_104:
[----:B------:R-:W-:Y:S05]  /*4640*/  BSYNC B1 ;  /* 0x0000000000017941 */ /* 0x000fea0003800000 */
.L_x_103:
        /* <DEDUP_REMOVED lines=10> */
.L_x_106:
[----:B------:R-:W-:Y:S05]  /*46f0*/  BSYNC B1 ;  /* 0x0000000000017941 */ /* 0x000fea0003800000 */
.L_x_105:
        /* <DEDUP_REMOVED lines=9> */
.L_x_108:
[----:B------:R-:W-:Y:S05]  /*4790*/  BSYNC B1 ;  /* 0x0000000000017941 */ /* 0x000fea0003800000 */
.L_x_107:
        /* <DEDUP_REMOVED lines=9> */
.L_x_110:
[----:B------:R-:W-:Y:S05]  /*4830*/  BSYNC B1 ;  /* 0x0000000000017941 */ /* 0x000fea0003800000 */
.L_x_109:
        /* <DEDUP_REMOVED lines=9> */
.L_x_112:
[----:B------:R-:W-:Y:S05]  /*48d0*/  BSYNC B1 ;  /* 0x0000000000017941 */ /* 0x000fea0003800000 */
.L_x_111:
        /* <DEDUP_REMOVED lines=9> */
.L_x_114:
[----:B------:R-:W-:Y:S05]  /*4970*/  BSYNC B1 ;  /* 0x0000000000017941 */ /* 0x000fea0003800000 */
.L_x_113:
        /* <DEDUP_REMOVED lines=9> */
.L_x_116:
[----:B------:R-:W-:Y:S05]  /*4a10*/  BSYNC B1 ;  /* 0x0000000000017941 */ /* 0x000fea0003800000 */
.L_x_115:
        /* <DEDUP_REMOVED lines=9> */
.L_x_118:
[----:B------:R-:W-:Y:S05]  /*4ab0*/  BSYNC B1 ;  /* 0x0000000000017941 */ /* 0x000fea0003800000 */
.L_x_117:
        /* <DEDUP_REMOVED lines=9> */
.L_x_120:
[----:B------:R-:W-:Y:S05]  /*4b50*/  BSYNC B1 ;  /* 0x0000000000017941 */ /* 0x000fea0003800000 */
.L_x_119:
        /* <DEDUP_REMOVED lines=9> */
.L_x_122:
[----:B------:R-:W-:Y:S05]  /*4bf0*/  BSYNC B1 ;  /* 0x0000000000017941 */ /* 0x000fea0003800000 */
.L_x_121:
        /* <DEDUP_REMOVED lines=9> */
.L_x_124:
[----:B------:R-:W-:Y:S05]  /*4c90*/  BSYNC B1 ;  /* 0x0000000000017941 */ /* 0x000fea0003800000 */
.L_x_123:
        /* <DEDUP_REMOVED lines=9> */
.L_x_126:
[----:B------:R-:W-:Y:S05]  /*4d30*/  BSYNC B1 ;  /* 0x0000000000017941 */ /* 0x000fea0003800000 */
.L_x_125:
        /* <DEDUP_REMOVED lines=10> */
.L_x_128:
[----:B------:R-:W-:Y:S05]  /*4de0*/  BSYNC B1 ;  /* 0x0000000000017941 */ /* 0x000fea0003800000 */
.L_x_127:
        /* <DEDUP_REMOVED lines=10> */
.L_x_130:
[----:B------:R-:W-:Y:S05]  /*4e90*/  BSYNC B1 ;  /* 0x0000000000017941 */ /* 0x000fea0003800000 */
.L_x_129:
        /* <DEDUP_REMOVED lines=9> */
.L_x_132:
[----:B------:R-:W-:Y:S05]  /*4f30*/  BSYNC B1 ;  /* 0x0000000000017941 */ /* 0x000fea0003800000 */
.L_x_131:
        /* <DEDUP_REMOVED lines=9> */
.L_x_134:
[----:B------:R-:W-:Y:S05]  /*4fd0*/  BSYNC B1 ;  /* 0x0000000000017941 */ /* 0x000fea0003800000 */
.L_x_133:
        /* <DEDUP_REMOVED lines=10> */
.L_x_136:
[----:B------:R-:W-:Y:S05]  /*5080*/  BSYNC B1 ;  /* 0x0000000000017941 */ /* 0x000fea0003800000 */
.L_x_135:
        /* <DEDUP_REMOVED lines=10> */
.L_x_138:
[----:B------:R-:W-:Y:S05]  /*5130*/  BSYNC B1 ;  /* 0x0000000000017941 */ /* 0x000fea0003800000 */
.L_x_137:
        /* <DEDUP_REMOVED lines=9> */
.L_x_140:
[----:B------:R-:W-:Y:S05]  /*51d0*/  BSYNC B1 ;  /* 0x0000000000017941 */ /* 0x000fea0003800000 */
.L_x_139:
        /* <DEDUP_REMOVED lines=9> */
.L_x_142:
[----:B------:R-:W-:Y:S05]  /*5270*/  BSYNC B1 ;  /* 0x0000000000017941 */ /* 0x000fea0003800000 */
.L_x_141:
        /* <DEDUP_REMOVED lines=9> */
.L_x_144:
[----:B------:R-:W-:Y:S05]  /*5310*/  BSYNC B1 ;  /* 0x0000000000017941 */ /* 0x000fea0003800000 */
.L_x_143:
        /* <DEDUP_REMOVED lines=9> */
.L_x_146:
[----:B------:R-:W-:Y:S05]  /*53b0*/  BSYNC B1 ;  /* 0x0000000000017941 */ /* 0x000fea0003800000 */
.L_x_145:
        /* <DEDUP_REMOVED lines=9> */
.L_x_148:
[----:B------:R-:W-:Y:S05]  /*5450*/  BSYNC B1 ;  /* 0x0000000000017941 */ /* 0x000fea0003800000 */
.L_x_147:
        /* <DEDUP_REMOVED lines=9> */
.L_x_150:
[----:B------:R-:W-:Y:S05]  /*54f0*/  BSYNC B1 ;  /* 0x0000000000017941 */ /* 0x000fea0003800000 */
.L_x_149:
        /* <DEDUP_REMOVED lines=9> */
.L_x_152:
[----:B------:R-:W-:Y:S05]  /*5590*/  BSYNC B1 ;  /* 0x0000000000017941 */ /* 0x000fea0003800000 */
.L_x_151:
        /* <DEDUP_REMOVED lines=9> */
.L_x_154:
[----:B------:R-:W-:Y:S05]  /*5630*/  BSYNC B1 ;  /* 0x0000000000017941 */ /* 0x000fea0003800000 */
.L_x_153:
        /* <DEDUP_REMOVED lines=9> */
.L_x_156:
[----:B------:R-:W-:Y:S05]  /*56d0*/  BSYNC B1 ;  /* 0x0000000000017941 */ /* 0x000fea0003800000 */
.L_x_155:
        /* <DEDUP_REMOVED lines=9> */
.L_x_158:
[----:B------:R-:W-:Y:S05]  /*5770*/  BSYNC B1 ;  /* 0x0000000000017941 */ /* 0x000fea0003800000 */
.L_x_157:
        /* <DEDUP_REMOVED lines=10> */
.L_x_160:
[----:B------:R-:W-:Y:S05]  /*5820*/  BSYNC B1 ;  /* 0x0000000000017941 */ /* 0x000fea0003800000 */
.L_x_159:
        /* <DEDUP_REMOVED lines=10> */
.L_x_162:
[----:B------:R-:W-:Y:S05]  /*58d0*/  BSYNC B1 ;  /* 0x0000000000017941 */ /* 0x000fea0003800000 */
.L_x_161:
        /* <DEDUP_REMOVED lines=9> */
.L_x_164:
[----:B------:R-:W-:Y:S05]  /*5970*/  BSYNC B1 ;  /* 0x0000000000017941 */ /* 0x000fea0003800000 */
.L_x_163:
        /* <DEDUP_REMOVED lines=9> */
.L_x_166:
[----:B------:R-:W-:Y:S05]  /*5a10*/  BSYNC B1 ;  /* 0x0000000000017941 */ /* 0x000fea0003800000 */
.L_x_165:
        /* <DEDUP_REMOVED lines=10> */
.L_x_168:
[----:B------:R-:W-:Y:S05]  /*5ac0*/  BSYNC B1 ;  /* 0x0000000000017941 */ /* 0x000fea0003800000 */
.L_x_167:
        /* <DEDUP_REMOVED lines=10> */
.L_x_170:
[----:B------:R-:W-:Y:S05]  /*5b70*/  BSYNC B1 ;  /* 0x0000000000017941 */ /* 0x000fea0003800000 */
.L_x_169:
        /* <DEDUP_REMOVED lines=9> */
.L_x_172:
[----:B------:R-:W-:Y:S05]  /*5c10*/  BSYNC B1 ;  /* 0x0000000000017941 */ /* 0x000fea0003800000 */
.L_x_171:
        /* <DEDUP_REMOVED lines=9> */
.L_x_174:
[----:B------:R-:W-:Y:S05]  /*5cb0*/  BSYNC B1 ;  /* 0x0000000000017941 */ /* 0x000fea0003800000 */
.L_x_173:
        /* <DEDUP_REMOVED lines=9> */
.L_x_176:
[----:B------:R-:W-:Y:S05]  /*5d50*/  BSYNC B1 ;  /* 0x0000000000017941 */ /* 0x000fea0003800000 */
.L_x_175:
        /* <DEDUP_REMOVED lines=9> */
.L_x_178:
[----:B------:R-:W-:Y:S05]  /*5df0*/  BSYNC B1 ;  /* 0x0000000000017941 */ /* 0x000fea0003800000 */
.L_x_177:
        /* <DEDUP_REMOVED lines=9> */
.L_x_180:
[----:B------:R-:W-:Y:S05]  /*5e90*/  BSYNC B1 ;  /* 0x0000000000017941 */ /* 0x000fea0003800000 */
.L_x_179:
        /* <DEDUP_REMOVED lines=9> */
.L_x_182:
[----:B------:R-:W-:Y:S05]  /*5f30*/  BSYNC B1 ;  /* 0x0000000000017941 */ /* 0x000fea0003800000 */
.L_x_181:
        /* <DEDUP_REMOVED lines=9> */
.L_x_184:
[----:B------:R-:W-:Y:S05]  /*5fd0*/  BSYNC B1 ;  /* 0x0000000000017941 */ /* 0x000fea0003800000 */
.L_x_183:
        /* <DEDUP_REMOVED lines=9> */
.L_x_186:
[----:B------:R-:W-:Y:S05]  /*6070*/  BSYNC B1 ;  /* 0x0000000000017941 */ /* 0x000fea0003800000 */
.L_x_185:
        /* <DEDUP_REMOVED lines=9> */
.L_x_188:
[----:B------:R-:W-:Y:S05]  /*6110*/  BSYNC B1 ;  /* 0x0000000000017941 */ /* 0x000fea0003800000 */
.L_x_187:
        /* <DEDUP_REMOVED lines=9> */
.L_x_190:
[----:B------:R-:W-:Y:S05]  /*61b0*/  BSYNC B1 ;  /* 0x0000000000017941 */ /* 0x000fea0003800000 */
.L_x_189:
        /* <DEDUP_REMOVED lines=10> */
.L_x_192:
[----:B------:R-:W-:Y:S05]  /*6260*/  BSYNC B1 ;  /* 0x0000000000017941 */ /* 0x000fea0003800000 */
.L_x_191:
        /* <DEDUP_REMOVED lines=10> */
.L_x_194:
[----:B------:R-:W-:Y:S05]  /*6310*/  BSYNC B1 ;  /* 0x0000000000017941 */ /* 0x000fea0003800000 */
.L_x_193:
        /* <DEDUP_REMOVED lines=9> */
.L_x_196:
[----:B------:R-:W-:Y:S05]  /*63b0*/  BSYNC B1 ;  /* 0x0000000000017941 */ /* 0x000fea0003800000 */
.L_x_195:
        /* <DEDUP_REMOVED lines=9> */
.L_x_198:
[----:B------:R-:W-:Y:S05]  /*6450*/  BSYNC B1 ;  /* 0x0000000000017941 */ /* 0x000fea0003800000 */
.L_x_197:
        /* <DEDUP_REMOVED lines=10> */
.L_x_200:
[----:B------:R-:W-:Y:S05]  /*6500*/  BSYNC B1 ;  /* 0x0000000000017941 */ /* 0x000fea0003800000 */
.L_x_199:
        /* <DEDUP_REMOVED lines=10> */
.L_x_202:
[----:B------:R-:W-:Y:S05]  /*65b0*/  BSYNC B1 ;  /* 0x0000000000017941 */ /* 0x000fea0003800000 */
.L_x_201:
        /* <DEDUP_REMOVED lines=9> */
.L_x_204:
[----:B------:R-:W-:Y:S05]  /*6650*/  BSYNC B1 ;  /* 0x0000000000017941 */ /* 0x000fea0003800000 */
.L_x_203:
        /* <DEDUP_REMOVED lines=9> */
.L_x_206:
[----:B------:R-:W-:Y:S05]  /*66f0*/  BSYNC B1 ;  /* 0x0000000000017941 */ /* 0x000fea0003800000 */
.L_x_205:
        /* <DEDUP_REMOVED lines=9> */
.L_x_208:
[----:B------:R-:W-:Y:S05]  /*6790*/  BSYNC B1 ;  /* 0x0000000000017941 */ /* 0x000fea0003800000 */
.L_x_207:
        /* <DEDUP_REMOVED lines=9> */
.L_x_210:
[----:B------:R-:W-:Y:S05]  /*6830*/  BSYNC B1 ;  /* 0x0000000000017941 */ /* 0x000fea0003800000 */
.L_x_209:
        /* <DEDUP_REMOVED lines=9> */
.L_x_212:
[----:B------:R-:W-:Y:S05]  /*68d0*/  BSYNC B1 ;  /* 0x0000000000017941 */ /* 0x000fea0003800000 */
.L_x_211:
        /* <DEDUP_REMOVED lines=9> */
.L_x_214:
[----:B------:R-:W-:Y:S05]  /*6970*/  BSYNC B1 ;  /* 0x0000000000017941 */ /* 0x000fea0003800000 */
.L_x_213:
        /* <DEDUP_REMOVED lines=9> */
.L_x_216:
[----:B------:R-:W-:Y:S05]  /*6a10*/  BSYNC B1 ;  /* 0x0000000000017941 */ /* 0x000fea0003800000 */
.L_x_215:
        /* <DEDUP_REMOVED lines=9> */
.L_x_218:
[----:B------:R-:W-:Y:S05]  /*6ab0*/  BSYNC B1 ;  /* 0x0000000000017941 */ /* 0x000fea0003800000 */
.L_x_217:
        /* <DEDUP_REMOVED lines=9> */
.L_x_220:
[----:B------:R-:W-:Y:S05]  /*6b50*/  BSYNC B1 ;  /* 0x0000000000017941 */ /* 0x000fea0003800000 */
.L_x_219:
        /* <DEDUP_REMOVED lines=9> */
.L_x_222:
[----:B------:R-:W-:Y:S05]  /*6bf0*/  BSYNC B1 ;  /* 0x0000000000017941 */ /* 0x000fea0003800000 */
.L_x_221:
        /* <DEDUP_REMOVED lines=10> */
.L_x_224:
[----:B------:R-:W-:Y:S05]  /*6ca0*/  BSYNC B1 ;  /* 0x0000000000017941 */ /* 0x000fea0003800000 */
.L_x_223:
        /* <DEDUP_REMOVED lines=10> */
.L_x_226:
[----:B------:R-:W-:Y:S05]  /*6d50*/  BSYNC B1 ;  /* 0x0000000000017941 */ /* 0x000fea0003800000 */
.L_x_225:
        /* <DEDUP_REMOVED lines=9> */
.L_x_228:
[----:B------:R-:W-:Y:S05]  /*6df0*/  BSYNC B1 ;  /* 0x0000000000017941 */ /* 0x000fea0003800000 */
.L_x_227:
        /* <DEDUP_REMOVED lines=9> */
.L_x_230:
[----:B------:R-:W-:Y:S05]  /*6e90*/  BSYNC B1 ;  /* 0x0000000000017941 */ /* 0x000fea0003800000 */
.L_x_229:
        /* <DEDUP_REMOVED lines=10> */
.L_x_232:
[----:B------:R-:W-:Y:S05]  /*6f40*/  BSYNC B1 ;  /* 0x0000000000017941 */ /* 0x000fea0003800000 */
.L_x_231:
        /* <DEDUP_REMOVED lines=10> */
.L_x_234:
[----:B------:R-:W-:Y:S05]  /*6ff0*/  BSYNC B1 ;  /* 0x0000000000017941 */ /* 0x000fea0003800000 */
.L_x_233:
[----:B0--345:R-:W-:Y:S01]  /*7000*/  HADD2.F32 R8, -RZ, R150.H0_H0 ;  /* 0x20000096ff087230 */ /* 0x039fe20000004100 */
        /* <DEDUP_REMOVED lines=8> */
.L_x_236:
[----:B------:R-:W-:Y:S05]  /*7090*/  BSYNC B1 ;  /* 0x0000000000017941 */ /* 0x000fea0003800000 */
.L_x_235:
        /* <DEDUP_REMOVED lines=9> */
.L_x_238:
[----:B------:R-:W-:Y:S05]  /*7130*/  BSYNC B1 ;  /* 0x0000000000017941 */ /* 0x000fea0003800000 */
.L_x_237:
        /* <DEDUP_REMOVED lines=9> */
.L_x_240:
[----:B------:R-:W-:Y:S05]  /*71d0*/  BSYNC B1 ;  /* 0x0000000000017941 */ /* 0x000fea0003800000 */
.L_x_239:
        /* <DEDUP_REMOVED lines=9> */
.L_x_242:
[----:B------:R-:W-:Y:S05]  /*7270*/  BSYNC B1 ;  /* 0x0000000000017941 */ /* 0x000fea0003800000 */
.L_x_241:
        /* <DEDUP_REMOVED lines=9> */
.L_x_244:
[----:B------:R-:W-:Y:S05]  /*7310*/  BSYNC B1 ;  /* 0x0000000000017941 */ /* 0x000fea0003800000 */
.L_x_243:
        /* <DEDUP_REMOVED lines=9> */
.L_x_246:
[----:B------:R-:W-:Y:S05]  /*73b0*/  BSYNC B1 ;  /* 0x0000000000017941 */ /* 0x000fea0003800000 */
.L_x_245:
        /* <DEDUP_REMOVED lines=9> */
.L_x_248:
[----:B------:R-:W-:Y:S05]  /*7450*/  BSYNC B1 ;  /* 0x0000000000017941 */ /* 0x000fea0003800000 */
.L_x_247:
        /* <DEDUP_REMOVED lines=9> */
.L_x_250:
[----:B------:R-:W-:Y:S05]  /*74f0*/  BSYNC B1 ;  /* 0x0000000000017941 */ /* 0x000fea0003800000 */
.L_x_249:
        /* <DEDUP_REMOVED lines=9> */
.L_x_252:
[----:B------:R-:W-:Y:S05]  /*7590*/  BSYNC B1 ;  /* 0x0000000000017941 */ /* 0x000fea0003800000 */
.L_x_251:
        /* <DEDUP_REMOVED lines=9> */
.L_x_254:
[----:B------:R-:W-:Y:S05]  /*7630*/  BSYNC B1 ;  /* 0x0000000000017941 */ /* 0x000fea0003800000 */
.L_x_253:
[----:B------:R-:W-:Y:S05]  /*7640*/  @!P0 BRA `(.L_x_255) ;  /* 0x0000001c00e08947 */ /* 0x000fea0003800000 */
[----:B-----5:R-:W-:-:S05]  /*7650*/  HADD2.F32 R150, -RZ, R150.H0_H0 ;  /* 0x20000096ff967230 */ /* 0x020fca0000004100 */
[----:B------:R-:W-:-:S04]  /*7660*/  FMUL R150, R150, R139 ;  /* 0x0000008b96967220 */ /* 0x000fc80000400000 */
[----:B------:R-:W-:-:S05]  /*7670*/  FFMA R150, R31, R136, R150 ;  /* 0x000000881f967223 */ /* 0x000fca0000000096 */
[----:B------:R-:W-:-:S05]  /*7680*/  F2FP.F16.F32.PACK_AB R150, RZ, R150 ;  /* 0x00000096ff96723e */ /* 0x000fca00000000ff */
[----:B------:R0:W-:Y:S01]  /*7690*/  STG.E.U16 desc[UR36][R10.64+0xd2], R150 ;  /* 0x0000d2960a007986 */ /* 0x0001e2000c101524 */
[----:B------:R-:W-:Y:S05]  /*76a0*/  BRA `(.L_x_255) ;  /* 0x0000001c00c87947 */ /* 0x000fea0003800000 */
.L_x_36:
[----:B------:R-:W-:Y:S01]  /*76b0*/  ULDC.64 UR4, c[0x0][0x5c0] ;  /* 0x0001700000047ab9 */ /* 0x000fe20000000a00 */
[-C--:B------:R-:W-:Y:S01]  /*76c0*/  FMUL R128, R128, R136.reuse ;  /* 0x0000008880807220 */ /* 0x080fe20000400000 */
[----:B------:R-:W-:Y:S01]  /*76d0*/  LEA R6, P2, R144, UR4, 0x1 ;  /* 0x0000000490067c11 */ /* 0x000fe2000f8408ff */
[----:B------:R-:W-:Y:S01]  /*76e0*/  IMAD.SHL.U32 R141, R4, 0x10, RZ ;  /* 0x00000010048d7824 */ /* 0x000fe200078e00ff */
[----:B------:R-:W-:Y:S01]  /*76f0*/  ISETP.GT.AND P3, PT, R3, 0x1, PT ;  /* 0x000000010300780c */ /* 0x000fe20003f64270 */
[----:B------:R-:W-:Y:S01]  /*7700*/  FMUL R129, R129, R136 ;  /* 0x0000008881817220 */ /* 0x000fe20000400000 */
[----:B------:R-:W-:Y:S01]  /*7710*/  F2FP.F16.F32.PACK_AB R128, RZ, R128 ;  /* 0x00000080ff80723e */ /* 0x000fe200000000ff */
[-C--:B------:R-:W-:Y:S01]  /*7720*/  FMUL R131, R131, R136.reuse ;  /* 0x0000008883837220 */ /* 0x080fe20000400000 */
[----:B------:R-:W-:Y:S01]  /*7730*/  LEA.HI.X R7, R144, UR5, R153, 0x1, P2 ;  /* 0x0000000590077c11 */ /* 0x000fe200090f0c99 */
[-C--:B------:R-:W-:Y:S01]  /*7740*/  FMUL R130, R130, R136.reuse ;  /* 0x0000008882827220 */ /* 0x080fe20000400000 */
[----:B------:R-:W-:Y:S01]  /*7750*/  ISETP.GT.AND P2, PT, R0, RZ, P3 ;  /* 0x000000ff0000720c */ /* 0x000fe20001f44270 */
[-C--:B------:R-:W-:Y:S01]  /*7760*/  FMUL R133, R133, R136.reuse ;  /* 0x0000008885857220 */ /* 0x080fe20000400000 */
[----:B------:R-:W-:Y:S01]  /*7770*/  SHF.L.U64.HI R137, R4, 0x4, R5 ;  /* 0x0000000404897819 */ /* 0x000fe20000010205 */
[----:B------:R-:W-:Y:S01]  /*7780*/  @P1 STG.E.U16 desc[UR36][R6.64], R128 ;  /* 0x0000008006001986 */ /* 0x000fe2000c101524 */
[----:B------:R-:W-:Y:S01]  /*7790*/  ISETP.GT.AND P1, PT, R0, 0x8, P3 ;  /* 0x000000080000780c */ /* 0x000fe20001f24270 */
[----:B------:R-:W-:Y:S01]  /*77a0*/  FMUL R132, R132, R136 ;  /* 0x0000008884847220 */ /* 0x000fe20000400000 */
[----:B------:R-:W-:Y:S01]  /*77b0*/  IADD3 R8, P4, R141, R6, RZ ;  /* 0x000000068d087210 */ /* 0x000fe20007f9e0ff */
[-C--:B------:R-:W-:Y:S01]  /*77c0*/  FMUL R135, R135, R136.reuse ;  /* 0x0000008887877220 */ /* 0x080fe20000400000 */
[----:B------:R-:W-:Y:S01]  /*77d0*/  F2FP.F16.F32.PACK_AB R129, RZ, R129 ;  /* 0x00000081ff81723e */ /* 0x000fe200000000ff */
[----:B------:R-:W-:Y:S01]  /*77e0*/  FMUL R134, R134, R136 ;  /* 0x0000008886867220 */ /* 0x000fe20000400000 */
[----:B------:R-:W-:Y:S01]  /*77f0*/  F2FP.F16.F32.PACK_AB R131, RZ, R131 ;  /* 0x00000083ff83723e */ /* 0x000fe200000000ff */
[----:B------:R-:W-:Y:S01]  /*7800*/  IMAD.X R9, R137, 0x1, R7, P4 ;  /* 0x0000000189097824 */ /* 0x000fe200020e0607 */
[----:B------:R-:W-:Y:S01]  /*7810*/  ISETP.GT.AND P5, PT, R0, 0x8, P0 ;  /* 0x000000080000780c */ /* 0x000fe200007a4270 */
[----:B------:R-:W-:Y:S01]  /*7820*/  @P2 STG.E.U16 desc[UR36][R6.64+0x2], R129 ;  /* 0x0000028106002986 */ /* 0x000fe2000c101524 */
[----:B------:R-:W-:Y:S01]  /*7830*/  F2FP.F16.F32.PACK_AB R130, RZ, R130 ;  /* 0x00000082ff82723e */ /* 0x000fe200000000ff */
[----:B------:R-:W-:Y:S01]  /*7840*/  FMUL R120, R120, R136 ;  /* 0x0000008878787220 */ /* 0x000fe20000400000 */
[C---:B------:R-:W-:Y:S01]  /*7850*/  ISETP.GT.AND P2, PT, R3.reuse, 0x8, PT ;  /* 0x000000080300780c */ /* 0x040fe20003f44270 */
[----:B------:R-:W-:Y:S01]  /*7860*/  @P1 STG.E.U16 desc[UR36][R8.64+0x2], R131 ;  /* 0x0000028308001986 */ /* 0x000fe2000c101524 */
[----:B------:R-:W-:Y:S01]  /*7870*/  ISETP.GT.AND P1, PT, R3, 0x9, PT ;  /* 0x000000090300780c */ /* 0x000fe20003f24270 */
[----:B------:R-:W-:Y:S01]  /*7880*/  IMAD R5, R5, 0xf0, RZ ;  /* 0x000000f005057824 */ /* 0x000fe200078e02ff */
[----:B------:R-:W-:Y:S01]  /*7890*/  F2FP.F16.F32.PACK_AB R133, RZ, R133 ;  /* 0x00000085ff85723e */ /* 0x000fe200000000ff */
[----:B------:R-:W-:Y:S01]  /*78a0*/  IMAD.WIDE.U32 R10, R4, 0xf0, R8 ;  /* 0x000000f0040a7825 */ /* 0x000fe200078e0008 */
[----:B------:R-:W-:-:S03]  /*78b0*/  ISETP.GT.AND P4, PT, R0, RZ, P1 ;  /* 0x000000ff0000720c */ /* 0x000fc60000f84270 */
[----:B------:R-:W-:Y:S01]  /*78c0*/  FMUL R121, R121, R136 ;  /* 0x0000008879797220 */ /* 0x000fe20000400000 */
[----:B------:R-:W-:Y:S01]  /*78d0*/  F2FP.F16.F32.PACK_AB R132, RZ, R132 ;  /* 0x00000084ff84723e */ /* 0x000fe200000000ff */
[----:B------:R-:W-:Y:S01]  /*78e0*/  @P5 STG.E.U16 desc[UR36][R8.64], R130 ;  /* 0x0000008208005986 */ /* 0x000fe2000c101524 */
[----:B------:R-:W-:Y:S01]  /*78f0*/  ISETP.GT.AND P5, PT, R0, RZ, P2 ;  /* 0x000000ff0000720c */ /* 0x000fe200017a4270 */
[----:B------:R-:W-:Y:S01]  /*7900*/  IMAD.IADD R11, R5, 0x1, R11 ;  /* 0x00000001050b7824 */ /* 0x000fe200078e020b */
[----:B------:R-:W-:Y:S01]  /*7910*/  F2FP.F16.F32.PACK_AB R135, RZ, R135 ;  /* 0x00000087ff87723e */ /* 0x000fe200000000ff */
[----:B------:R-:W-:Y:S01]  /*7920*/  FMUL R122, R122, R136 ;  /* 0x000000887a7a7220 */ /* 0x000fe20000400000 */
[----:B------:R-:W-:Y:S01]  /*7930*/  F2FP.F16.F32.PACK_AB R134, RZ, R134 ;  /* 0x00000086ff86723e */ /* 0x000fe200000000ff */
[----:B------:R-:W-:Y:S01]  /*7940*/  FMUL R123, R123, R136 ;  /* 0x000000887b7b7220 */ /* 0x000fe20000400000 */
[----:B------:R-:W-:Y:S01]  /*7950*/  F2FP.F16.F32.PACK_AB R120, RZ, R120 ;  /* 0x00000078ff78723e */ /* 0x000fe200000000ff */
[-C--:B------:R-:W-:Y:S01]  /*7960*/  FMUL R124, R124, R136.reuse ;  /* 0x000000887c7c7220 */ /* 0x080fe20000400000 */
[----:B------:R-:W-:Y:S01]  /*7970*/  F2FP.F16.F32.PACK_AB R121, RZ, R121 ;  /* 0x00000079ff79723e */ /* 0x000fe200000000ff */
[----:B------:R-:W-:Y:S01]  /*7980*/  @P4 STG.E.U16 desc[UR36][R6.64+0x12], R133 ;  /* 0x0000128506004986 */ /* 0x000fe2000c101524 */
[C---:B------:R-:W-:Y:S01]  /*7990*/  ISETP.GT.AND P4, PT, R0.reuse, 0x8, P1 ;  /* 0x000000080000780c */ /* 0x040fe20000f84270 */
[----:B------:R-:W-:Y:S01]  /*79a0*/  FMUL R125, R125, R136 ;  /* 0x000000887d7d7220 */ /* 0x000fe20000400000 */
[----:B------:R-:W-:Y:S01]  /*79b0*/  F2FP.F16.F32.PACK_AB R122, RZ, R122 ;  /* 0x0000007aff7a723e */ /* 0x000fe200000000ff */
[----:B------:R-:W-:Y:S01]  /*79c0*/  @P5 STG.E.U16 desc[UR36][R6.64+0x10], R132 ;  /* 0x0000108406005986 */ /* 0x000fe2000c101524 */
[----:B------:R-:W-:Y:S01]  /*79d0*/  ISETP.GT.AND P5, PT, R0, 0x8, P2 ;  /* 0x000000080000780c */ /* 0x000fe200017a4270 */
[-C--:B------:R-:W-:Y:S01]  /*79e0*/  FMUL R126, R126, R136.reuse ;  /* 0x000000887e7e7220 */ /* 0x080fe20000400000 */
[----:B------:R-:W-:Y:S01]  /*79f0*/  F2FP.F16.F32.PACK_AB R123, RZ, R123 ;  /* 0x0000007bff7b723e */ /* 0x000fe200000000ff */
[----:B------:R-:W-:Y:S01]  /*7a00*/  FMUL R127, R127, R136 ;  /* 0x000000887f7f7220 */ /* 0x000fe20000400000 */
[----:B------:R-:W-:Y:S01]  /*7a10*/  F2FP.F16.F32.PACK_AB R124, RZ, R124 ;  /* 0x0000007cff7c723e */ /* 0x000fe200000000ff */
[-C--:B------:R-:W-:Y:S01]  /*7a20*/  FMUL R113, R113, R136.reuse ;  /* 0x0000008871717220 */ /* 0x080fe20000400000 */
[----:B------:R-:W-:Y:S01]  /*7a30*/  F2FP.F16.F32.PACK_AB R125, RZ, R125 ;  /* 0x0000007dff7d723e */ /* 0x000fe200000000ff */
[----:B------:R-:W-:Y:S01]  /*7a40*/  FMUL R112, R112, R136 ;  /* 0x0000008870707220 */ /* 0x000fe20000400000 */
[----:B------:R-:W-:Y:S01]  /*7a50*/  F2FP.F16.F32.PACK_AB R126, RZ, R126 ;  /* 0x0000007eff7e723e */ /* 0x000fe200000000ff */
[----:B------:R-:W-:Y:S01]  /*7a60*/  @P4 STG.E.U16 desc[UR36][R8.64+0x12], R135 ;  /* 0x0000128708004986 */ /* 0x000fe2000c101524 */
[----:B------:R-:W-:Y:S01]  /*7a70*/  ISETP.GT.AND P4, PT, R0, 0x80, P0 ;  /* 0x000000800000780c */ /* 0x000fe20000784270 */
[-C--:B------:R-:W-:Y:S01]  /*7a80*/  FMUL R114, R114, R136.reuse ;  /* 0x0000008872727220 */ /* 0x080fe20000400000 */
[C---:B------:R-:W-:Y:S01]  /*7a90*/  ISETP.GT.AND P0, PT, R0.reuse, 0x88, P0 ;  /* 0x000000880000780c */ /* 0x040fe20000704270 */
[----:B------:R-:W-:Y:S01]  /*7aa0*/  @P5 STG.E.U16 desc[UR36][R8.64+0x10], R134 ;  /* 0x0000108608005986 */ /* 0x000fe2000c101524 */
[C---:B------:R-:W-:Y:S01]  /*7ab0*/  ISETP.GT.AND P5, PT, R0.reuse, 0x80, P3 ;  /* 0x000000800000780c */ /* 0x040fe20001fa4270 */
[-C--:B------:R-:W-:Y:S01]  /*7ac0*/  FMUL R115, R115, R136.reuse ;  /* 0x0000008873737220 */ /* 0x080fe20000400000 */
[----:B------:R-:W-:Y:S01]  /*7ad0*/  ISETP.GT.AND P3, PT, R0, 0x88, P3 ;  /* 0x000000880000780c */ /* 0x000fe20001f64270 */
[-C--:B------:R-:W-:Y:S01]  /*7ae0*/  FMUL R116, R116, R136.reuse ;  /* 0x0000008874747220 */ /* 0x080fe20000400000 */
[----:B------:R-:W-:Y:S01]  /*7af0*/  F2FP.F16.F32.PACK_AB R127, RZ, R127 ;  /* 0x0000007fff7f723e */ /* 0x000fe200000000ff */
[-C--:B------:R-:W-:Y:S01]  /*7b00*/  FMUL R117, R117, R136.reuse ;  /* 0x0000008875757220 */ /* 0x080fe20000400000 */
[----:B------:R-:W-:Y:S01]  /*7b10*/  F2FP.F16.F32.PACK_AB R113, RZ, R113 ;  /* 0x00000071ff71723e */ /* 0x000fe200000000ff */
[----:B------:R-:W-:Y:S01]  /*7b20*/  FMUL R118, R118, R136 ;  /* 0x0000008876767220 */ /* 0x000fe20000400000 */
[----:B------:R-:W-:Y:S01]  /*7b30*/  F2FP.F16.F32.PACK_AB R112, RZ, R112 ;  /* 0x00000070ff70723e */ /* 0x000fe200000000ff */
[----:B------:R-:W-:Y:S01]  /*7b40*/  @P4 STG.E.U16 desc[UR36][R10.64], R120 ;  /* 0x000000780a004986 */ /* 0x000fe2000c101524 */
[----:B------:R-:W-:Y:S01]  /*7b50*/  IADD3 R12, P4, R141, R10, RZ ;  /* 0x0000000a8d0c7210 */ /* 0x000fe20007f9e0ff */
[----:B------:R-:W-:Y:S01]  /*7b60*/  FMUL R119, R119, R136 ;  /* 0x0000008877777220 */ /* 0x000fe20000400000 */
[----:B------:R-:W-:Y:S01]  /*7b70*/  F2FP.F16.F32.PACK_AB R114, RZ, R114 ;  /* 0x00000072ff72723e */ /* 0x000fe200000000ff */
[----:B------:R0:W-:Y:S01]  /*7b80*/  @P5 STG.E.U16 desc[UR36][R10.64+0x2], R121 ;  /* 0x000002790a005986 */ /* 0x0001e2000c101524 */
[C---:B------:R-:W-:Y:S01]  /*7b90*/  ISETP.GT.AND P5, PT, R0.reuse, 0x80, P2 ;  /* 0x000000800000780c */ /* 0x040fe200017a4270 */
[--C-:B------:R-:W-:Y:S01]  /*7ba0*/  IMAD.X R13, R137, 0x1, R11.reuse, P4 ;  /* 0x00000001890d7824 */ /* 0x100fe200020e060b */
[----:B------:R-:W-:Y:S01]  /*7bb0*/  ISETP.GT.AND P4, PT, R0, 0x80, P1 ;  /* 0x000000800000780c */ /* 0x000fe20000f84270 */
[-C--:B------:R-:W-:Y:S01]  /*7bc0*/  FMUL R104, R104, R136.reuse ;  /* 0x0000008868687220 */ /* 0x080fe20000400000 */
[----:B------:R-:W-:Y:S01]  /*7bd0*/  ISETP.GT.AND P1, PT, R0, 0x88, P1 ;  /* 0x000000880000780c */ /* 0x000fe20000f24270 */
[-C--:B------:R-:W-:Y:S01]  /*7be0*/  FMUL R105, R105, R136.reuse ;  /* 0x0000008869697220 */ /* 0x080fe20000400000 */
[----:B------:R-:W-:Y:S01]  /*7bf0*/  @P0 STG.E.U16 desc[UR36][R12.64], R122 ;  /* 0x0000007a0c000986 */ /* 0x000fe2000c101524 */
[----:B------:R-:W-:Y:S01]  /*7c00*/  ISETP.GT.AND P0, PT, R3, 0x11, PT ;  /* 0x000000110300780c */ /* 0x000fe20003f04270 */
[-C--:B------:R-:W-:Y:S01]  /*7c10*/  FMUL R106, R106, R136.reuse ;  /* 0x000000886a6a7220 */ /* 0x080fe20000400000 */
[----:B------:R-:W-:Y:S01]  /*7c20*/  F2FP.F16.F32.PACK_AB R115, RZ, R115 ;  /* 0x00000073ff73723e */ /* 0x000fe200000000ff */
[----:B------:R-:W-:Y:S01]  /*7c30*/  FMUL R107, R107, R136 ;  /* 0x000000886b6b7220 */ /* 0x000fe20000400000 */
[----:B------:R-:W-:Y:S01]  /*7c40*/  F2FP.F16.F32.PACK_AB R116, RZ, R116 ;  /* 0x00000074ff74723e */ /* 0x000fe200000000ff */
[----:B------:R-:W-:Y:S01]  /*7c50*/  FMUL R108, R108, R136 ;  /* 0x000000886c6c7220 */ /* 0x000fe20000400000 */
[--C-:B------:R-:W-:Y:S01]  /*7c60*/  @P5 IMAD.MOV.U32 R14, RZ, RZ, R10.reuse ;  /* 0x000000ffff0e5224 */ /* 0x100fe200078e000a */
[----:B------:R-:W-:Y:S01]  /*7c70*/  F2FP.F16.F32.PACK_AB R117, RZ, R117 ;  /* 0x00000075ff75723e */ /* 0x000fe200000000ff */
[--C-:B------:R-:W-:Y:S01]  /*7c80*/  @P5 IMAD.MOV.U32 R15, RZ, RZ, R11.reuse ;  /* 0x000000ffff0f5224 */ /* 0x100fe200078e000b */
[----:B------:R-:W-:Y:S01]  /*7c90*/  F2FP.F16.F32.PACK_AB R118, RZ, R118 ;  /* 0x00000076ff76723e */ /* 0x000fe200000000ff */
[----:B------:R-:W-:Y:S01]  /*7ca0*/  @P4 IMAD.MOV.U32 R20, RZ, RZ, R10 ;  /* 0x000000ffff144224 */ /* 0x000fe200078e000a */
[----:B------:R-:W-:Y:S01]  /*7cb0*/  F2FP.F16.F32.PACK_AB R119, RZ, R119 ;  /* 0x00000077ff77723e */ /* 0x000fe200000000ff */
[----:B------:R-:W-:Y:S01]  /*7cc0*/  @P4 IMAD.MOV.U32 R21, RZ, RZ, R11 ;  /* 0x000000ffff154224 */ /* 0x000fe200078e000b */
[----:B------:R-:W-:Y:S01]  /*7cd0*/  F2FP.F16.F32.PACK_AB R104, RZ, R104 ;  /* 0x00000068ff68723e */ /* 0x000fe200000000ff */
[--C-:B0-----:R-:W-:Y:S01]  /*7ce0*/  @P3 IMAD.MOV.U32 R10, RZ, RZ, R12.reuse ;  /* 0x000000ffff0a3224 */ /* 0x101fe200078e000c */
[----:B------:R-:W-:Y:S01]  /*7cf0*/  F2FP.F16.F32.PACK_AB R105, RZ, R105 ;  /* 0x00000069ff69723e */ /* 0x000fe200000000ff */
[--C-:B------:R-:W-:Y:S01]  /*7d00*/  @P3 IMAD.MOV.U32 R11, RZ, RZ, R13.reuse ;  /* 0x000000ffff0b3224 */ /* 0x100fe200078e000d */
[----:B------:R-:W-:Y:S01]  /*7d10*/  F2FP.F16.F32.PACK_AB R106, RZ, R106 ;  /* 0x0000006aff6a723e */ /* 0x000fe200000000ff */
[-C--:B------:R-:W-:Y:S01]  /*7d20*/  FMUL R109, R109, R136.reuse ;  /* 0x000000886d6d7220 */ /* 0x080fe20000400000 */
[-C--:B------:R-:W-:Y:S01]  /*7d30*/  FMUL R111, R111, R136.reuse ;  /* 0x000000886f6f7220 */ /* 0x080fe20000400000 */
[----:B------:R-:W-:Y:S01]  /*7d40*/  F2FP.F16.F32.PACK_AB R107, RZ, R107 ;  /* 0x0000006bff6b723e */ /* 0x000fe200000000ff */
[----:B------:R0:W-:Y:S01]  /*7d50*/  @P3 STG.E.U16 desc[UR36][R10.64+0x2], R123 ;  /* 0x0000027b0a003986 */ /* 0x0001e2000c101524 */
[----:B------:R-:W-:Y:S01]  /*7d60*/  ISETP.GT.AND P3, PT, R0, 0x88, P2 ;  /* 0x000000880000780c */ /* 0x000fe20001764270 */
[-C--:B------:R-:W-:Y:S01]  /*7d70*/  FMUL R110, R110, R136.reuse ;  /* 0x000000886e6e7220 */ /* 0x080fe20000400000 */
[----:B------:R-:W-:Y:S01]  /*7d80*/  ISETP.GT.AND P2, PT, R3, 0x10, PT ;  /* 0x000000100300780c */ /* 0x000fe20003f44270 */
[----:B------:R-:W-:Y:S01]  /*7d90*/  @P5 STG.E.U16 desc[UR36][R14.64+0x10], R124 ;  /* 0x0000107c0e005986 */ /* 0x000fe2000c101524 */
[----:B------:R-:W-:Y:S01]  /*7da0*/  ISETP.GT.AND P5, PT, R0, RZ, P0 ;  /* 0x000000ff0000720c */ /* 0x000fe200007a4270 */
[----:B------:R-:W-:Y:S01]  /*7db0*/  FMUL R96, R96, R136 ;  /* 0x0000008860607220 */ /* 0x000fe20000400000 */
[----:B------:R-:W-:Y:S01]  /*7dc0*/  F2FP.F16.F32.PACK_AB R108, RZ, R108 ;  /* 0x0000006cff6c723e */ /* 0x000fe200000000ff */
[----:B------:R-:W-:Y:S01]  /*7dd0*/  @P4 STG.E.U16 desc[UR36][R20.64+0x12], R125 ;  /* 0x0000127d14004986 */ /* 0x000fe2000c101524 */
[----:B------:R-:W-:Y:S01]  /*7de0*/  ISETP.GT.AND P4, PT, R0, RZ, P2 ;  /* 0x000000ff0000720c */ /* 0x000fe20001784270 */
[-C--:B------:R-:W-:Y:S01]  /*7df0*/  FMUL R97, R97, R136.reuse ;  /* 0x0000008861617220 */ /* 0x080fe20000400000 */
[----:B------:R-:W-:Y:S01]  /*7e00*/  F2FP.F16.F32.PACK_AB R109, RZ, R109 ;  /* 0x0000006dff6d723e */ /* 0x000fe200000000ff */
[----:B------:R-:W-:Y:S01]  /*7e10*/  FMUL R99, R99, R136 ;  /* 0x0000008863637220 */ /* 0x000fe20000400000 */
[----:B------:R-:W-:Y:S01]  /*7e20*/  F2FP.F16.F32.PACK_AB R111, RZ, R111 ;  /* 0x0000006fff6f723e */ /* 0x000fe200000000ff */
[----:B0-----:R-:W-:Y:S01]  /*7e30*/  @P3 IMAD.MOV.U32 R10, RZ, RZ, R12 ;  /* 0x000000ffff0a3224 */ /* 0x001fe200078e000c */
[----:B------:R-:W-:Y:S01]  /*7e40*/  F2FP.F16.F32.PACK_AB R110, RZ, R110 ;  /* 0x0000006eff6e723e */ /* 0x000fe200000000ff */
[----:B------:R-:W-:-:S02]  /*7e50*/  @P3 IMAD.MOV.U32 R11, RZ, RZ, R13 ;  /* 0x000000ffff0b3224 */ /* 0x000fc400078e000d */
[----:B------:R-:W-:Y:S01]  /*7e60*/  FMUL R98, R98, R136 ;  /* 0x0000008862627220 */ /* 0x000fe20000400000 */
[----:B------:R-:W-:Y:S01]  /*7e70*/  F2FP.F16.F32.PACK_AB R96, RZ, R96 ;  /* 0x00000060ff60723e */ /* 0x000fe200000000ff */
[-C--:B------:R-:W-:Y:S01]  /*7e80*/  FMUL R100, R100, R136.reuse ;  /* 0x0000008864647220 */ /* 0x080fe20000400000 */
[----:B------:R-:W-:Y:S01]  /*7e90*/  F2FP.F16.F32.PACK_AB R97, RZ, R97 ;  /* 0x00000061ff61723e */ /* 0x000fe200000000ff */
[----:B------:R0:W-:Y:S01]  /*7ea0*/  @P3 STG.E.U16 desc[UR36][R10.64+0x10], R126 ;  /* 0x0000107e0a003986 */ /* 0x0001e2000c101524 */
[----:B------:R-:W-:Y:S01]  /*7eb0*/  ISETP.GT.AND P3, PT, R0, 0x8, P2 ;  /* 0x000000080000780c */ /* 0x000fe20001764270 */
[-C--:B------:R-:W-:Y:S01]  /*7ec0*/  FMUL R101, R101, R136.reuse ;  /* 0x0000008865657220 */ /* 0x080fe20000400000 */
[----:B------:R-:W-:Y:S01]  /*7ed0*/  F2FP.F16.F32.PACK_AB R99, RZ, R99 ;  /* 0x00000063ff63723e */ /* 0x000fe200000000ff */
[----:B------:R1:W-:Y:S01]  /*7ee0*/  @P1 STG.E.U16 desc[UR36][R12.64+0x12], R127 ;  /* 0x0000127f0c001986 */ /* 0x0003e2000c101524 */
[----:B------:R-:W-:Y:S01]  /*7ef0*/  ISETP.GT.AND P1, PT, R3, 0x18, PT ;  /* 0x000000180300780c */ /* 0x000fe20003f24270 */
[----:B------:R-:W-:Y:S01]  /*7f00*/  FMUL R102, R102, R136 ;  /* 0x0000008866667220 */ /* 0x000fe20000400000 */
[----:B------:R-:W-:Y:S01]  /*7f10*/  F2FP.F16.F32.PACK_AB R98, RZ, R98 ;  /* 0x00000062ff62723e */ /* 0x000fe200000000ff */
[----:B------:R1:W-:Y:S01]  /*7f20*/  @P5 STG.E.U16 desc[UR36][R6.64+0x22], R113 ;  /* 0x0000227106005986 */ /* 0x0003e2000c101524 */
[C---:B------:R-:W-:Y:S01]  /*7f30*/  ISETP.GT.AND P5, PT, R0.reuse, 0x8, P0 ;  /* 0x000000080000780c */ /* 0x040fe200007a4270 */
[----:B------:R-:W-:Y:S01]  /*7f40*/  FMUL R103, R103, R136 ;  /* 0x0000008867677220 */ /* 0x000fe20000400000 */
[----:B------:R-:W-:Y:S01]  /*7f50*/  F2FP.F16.F32.PACK_AB R100, RZ, R100 ;  /* 0x00000064ff64723e */ /* 0x000fe200000000ff */
[----:B------:R1:W-:Y:S01]  /*7f60*/  @P4 STG.E.U16 desc[UR36][R6.64+0x20], R112 ;  /* 0x0000207006004986 */ /* 0x0003e2000c101524 */
[----:B------:R-:W-:Y:S01]  /*7f70*/  ISETP.GT.AND P4, PT, R0, RZ, P1 ;  /* 0x000000ff0000720c */ /* 0x000fe20000f84270 */
[----:B0-----:R-:W-:Y:S01]  /*7f80*/  IMAD.WIDE.U32 R10, R4, 0xf0, R8 ;  /* 0x000000f0040a7825 */ /* 0x001fe200078e0008 */
[----:B------:R-:W-:Y:S01]  /*7f90*/  F2FP.F16.F32.PACK_AB R101, RZ, R101 ;  /* 0x00000065ff65723e */ /* 0x000fe200000000ff */
[----:B------:R1:W-:Y:S01]  /*7fa0*/  @P3 STG.E.U16 desc[UR36][R8.64+0x20], R114 ;  /* 0x0000207208003986 */ /* 0x0003e2000c101524 */
[----:B------:R-:W-:Y:S01]  /*7fb0*/  ISETP.GT.AND P3, PT, R3, 0x19, PT ;  /* 0x000000190300780c */ /* 0x000fe20003f64270 */
[----:B------:R-:W-:Y:S01]  /*7fc0*/  IMAD.IADD R11, R5, 0x1, R11 ;  /* 0x00000001050b7824 */ /* 0x000fe200078e020b */
[----:B------:R-:W-:Y:S01]  /*7fd0*/  F2FP.F16.F32.PACK_AB R102, RZ, R102 ;  /* 0x00000066ff66723e */ /* 0x000fe200000000ff */
[-C--:B------:R-:W-:Y:S01]  /*7fe0*/  FMUL R88, R88, R136.reuse ;  /* 0x0000008858587220 */ /* 0x080fe20000400000 */
[----:B------:R-:W-:Y:S01]  /*7ff0*/  F2FP.F16.F32.PACK_AB R103, RZ, R103 ;  /* 0x00000067ff67723e */ /* 0x000fe200000000ff */
[----:B------:R1:W-:Y:S01]  /*8000*/  @P5 STG.E.U16 desc[UR36][R8.64+0x22], R115 ;  /* 0x0000227308005986 */ /* 0x0003e2000c101524 */
[----:B------:R-:W-:Y:S01]  /*8010*/  ISETP.GT.AND P5, PT, R0, RZ, P3 ;  /* 0x000000ff0000720c */ /* 0x000fe20001fa4270 */
[-C--:B------:R-:W-:Y:S01]  /*8020*/  FMUL R89, R89, R136.reuse ;  /* 0x0000008859597220 */ /* 0x080fe20000400000 */
[-C--:B------:R-:W-:Y:S01]  /*8030*/  FMUL R90, R90, R136.reuse ;  /* 0x000000885a5a7220 */ /* 0x080fe20000400000 */
[----:B------:R1:W-:Y:S01]  /*8040*/  @P4 STG.E.U16 desc[UR36][R6.64+0x30], R116 ;  /* 0x0000307406004986 */ /* 0x0003e2000c101524 */
[----:B------:R-:W-:Y:S01]  /*8050*/  ISETP.GT.AND P4, PT, R0, 0x8, P1 ;  /* 0x000000080000780c */ /* 0x000fe20000f84270 */
[----:B------:R-:W-:Y:S01]  /*8060*/  FMUL R91, R91, R136 ;  /* 0x000000885b5b7220 */ /* 0x000fe20000400000 */
[----:B------:R-:W-:Y:S01]  /*8070*/  F2FP.F16.F32.PACK_AB R88, RZ, R88 ;  /* 0x00000058ff58723e */ /* 0x000fe200000000ff */
[-C--:B------:R-:W-:Y:S01]  /*8080*/  FMUL R93, R93, R136.reuse ;  /* 0x000000885d5d7220 */ /* 0x080fe20000400000 */
[----:B------:R-:W-:Y:S01]  /*8090*/  F2FP.F16.F32.PACK_AB R89, RZ, R89 ;  /* 0x00000059ff59723e */ /* 0x000fe200000000ff */
[----:B------:R-:W-:Y:S01]  /*80a0*/  FMUL R92, R92, R136 ;  /* 0x000000885c5c7220 */ /* 0x000fe20000400000 */
[----:B------:R-:W-:Y:S01]  /*80b0*/  F2FP.F16.F32.PACK_AB R90, RZ, R90 ;  /* 0x0000005aff5a723e */ /* 0x000fe200000000ff */
[-C--:B------:R-:W-:Y:S01]  /*80c0*/  FMUL R94, R94, R136.reuse ;  /* 0x000000885e5e7220 */ /* 0x080fe20000400000 */
[----:B------:R-:W-:Y:S01]  /*80d0*/  F2FP.F16.F32.PACK_AB R91, RZ, R91 ;  /* 0x0000005bff5b723e */ /* 0x000fe200000000ff */
[----:B------:R1:W-:Y:S01]  /*80e0*/  @P5 STG.E.U16 desc[UR36][R6.64+0x32], R117 ;  /* 0x0000327506005986 */ /* 0x0003e2000c101524 */
[C---:B------:R-:W-:Y:S01]  /*80f0*/  ISETP.GT.AND P5, PT, R0.reuse, 0x8, P3 ;  /* 0x000000080000780c */ /* 0x040fe20001fa4270 */
[-C--:B------:R-:W-:Y:S01]  /*8100*/  FMUL R95, R95, R136.reuse ;  /* 0x000000885f5f7220 */ /* 0x080fe20000400000 */
[----:B------:R-:W-:Y:S01]  /*8110*/  F2FP.F16.F32.PACK_AB R93, RZ, R93 ;  /* 0x0000005dff5d723e */ /* 0x000fe200000000ff */
[----:B------:R1:W-:Y:S01]  /*8120*/  @P4 STG.E.U16 desc[UR36][R8.64+0x30], R118 ;  /* 0x0000307608004986 */ /* 0x0003e2000c101524 */
[----:B------:R-:W-:Y:S01]  /*8130*/  ISETP.GT.AND P4, PT, R0, 0x80, P2 ;  /* 0x000000800000780c */ /* 0x000fe20001784270 */
[-C--:B------:R-:W-:Y:S01]  /*8140*/  FMUL R80, R80, R136.reuse ;  /* 0x0000008850507220 */ /* 0x080fe20000400000 */
[----:B------:R-:W-:Y:S01]  /*8150*/  ISETP.GT.AND P2, PT, R0, 0x88, P2 ;  /* 0x000000880000780c */ /* 0x000fe20001744270 */
[----:B------:R-:W-:Y:S01]  /*8160*/  FMUL R81, R81, R136 ;  /* 0x0000008851517220 */ /* 0x000fe20000400000 */
[----:B------:R-:W-:Y:S01]  /*8170*/  F2FP.F16.F32.PACK_AB R92, RZ, R92 ;  /* 0x0000005cff5c723e */ /* 0x000fe200000000ff */
[----:B------:R-:W-:Y:S01]  /*8180*/  FMUL R83, R83, R136 ;  /* 0x0000008853537220 */ /* 0x000fe20000400000 */
[----:B------:R-:W-:Y:S01]  /*8190*/  F2FP.F16.F32.PACK_AB R94, RZ, R94 ;  /* 0x0000005eff5e723e */ /* 0x000fe200000000ff */
[----:B------:R-:W-:Y:S01]  /*81a0*/  FMUL R82, R82, R136 ;  /* 0x0000008852527220 */ /* 0x000fe20000400000 */
[----:B------:R-:W-:Y:S01]  /*81b0*/  F2FP.F16.F32.PACK_AB R95, RZ, R95 ;  /* 0x0000005fff5f723e */ /* 0x000fe200000000ff */
[----:B------:R1:W-:Y:S01]  /*81c0*/  @P5 STG.E.U16 desc[UR36][R8.64+0x32], R119 ;  /* 0x0000327708005986 */ /* 0x0003e2000c101524 */
[----:B------:R-:W-:Y:S01]  /*81d0*/  IADD3 R4, P5, R141, R10, RZ ;  /* 0x0000000a8d047210 */ /* 0x000fe20007fbe0ff */
[----:B------:R-:W-:Y:S01]  /*81e0*/  FMUL R84, R84, R136 ;  /* 0x0000008854547220 */ /* 0x000fe20000400000 */
[----:B------:R-:W-:Y:S01]  /*81f0*/  F2FP.F16.F32.PACK_AB R80, RZ, R80 ;  /* 0x00000050ff50723e */ /* 0x000fe200000000ff */
[----:B------:R1:W-:Y:S01]  /*8200*/  @P4 STG.E.U16 desc[UR36][R10.64+0x20], R104 ;  /* 0x000020680a004986 */ /* 0x0003e2000c101524 */
[C---:B------:R-:W-:Y:S01]  /*8210*/  ISETP.GT.AND P4, PT, R0.reuse, 0x80, P0 ;  /* 0x000000800000780c */ /* 0x040fe20000784270 */
[----:B------:R-:W-:Y:S01]  /*8220*/  IMAD.X R5, R137, 0x1, R11, P5 ;  /* 0x0000000189057824 */ /* 0x000fe200028e060b */
[----:B------:R-:W-:Y:S01]  /*8230*/  ISETP.GT.AND P0, PT, R0, 0x88, P0 ;  /* 0x000000880000780c */ /* 0x000fe20000704270 */
[-C--:B------:R-:W-:Y:S01]  /*8240*/  FMUL R85, R85, R136.reuse ;  /* 0x0000008855557220 */ /* 0x080fe20000400000 */
[----:B------:R-:W-:Y:S01]  /*8250*/  F2FP.F16.F32.PACK_AB R81, RZ, R81 ;  /* 0x00000051ff51723e */ /* 0x000fe200000000ff */
[-C--:B------:R-:W-:Y:S01]  /*8260*/  FMUL R86, R86, R136.reuse ;  /* 0x0000008856567220 */ /* 0x080fe20000400000 */
[----:B------:R-:W-:Y:S01]  /*8270*/  F2FP.F16.F32.PACK_AB R83, RZ, R83 ;  /* 0x00000053ff53723e */ /* 0x000fe200000000ff */
[----:B------:R-:W-:Y:S01]  /*8280*/  FMUL R87, R87, R136 ;  /* 0x0000008857577220 */ /* 0x000fe20000400000 */
[----:B------:R-:W-:Y:S01]  /*8290*/  F2FP.F16.F32.PACK_AB R82, RZ, R82 ;  /* 0x00000052ff52723e */ /* 0x000fe200000000ff */
[----:B------:R-:W-:Y:S01]  /*82a0*/  FMUL R72, R72, R136 ;  /* 0x0000008848487220 */ /* 0x000fe20000400000 */
[----:B------:R-:W-:Y:S01]  /*82b0*/  F2FP.F16.F32.PACK_AB R84, RZ, R84 ;  /* 0x00000054ff54723e */ /* 0x000fe200000000ff */
[-C--:B------:R-:W-:Y:S01]  /*82c0*/  FMUL R73, R73, R136.reuse ;  /* 0x0000008849497220 */ /* 0x080fe20000400000 */
[----:B------:R-:W-:Y:S01]  /*82d0*/  F2FP.F16.F32.PACK_AB R85, RZ, R85 ;  /* 0x00000055ff55723e */ /* 0x000fe200000000ff */
[----:B------:R1:W-:Y:S01]  /*82e0*/  @P4 STG.E.U16 desc[UR36][R10.64+0x22], R105 ;  /* 0x000022690a004986 */ /* 0x0003e2000c101524 */
[----:B------:R-:W-:Y:S01]  /*82f0*/  ISETP.GT.AND P4, PT, R0, 0x80, P1 ;  /* 0x000000800000780c */ /* 0x000fe20000f84270 */
[-C--:B------:R-:W-:Y:S01]  /*8300*/  FMUL R74, R74, R136.reuse ;  /* 0x000000884a4a7220 */ /* 0x080fe20000400000 */
[C---:B------:R-:W-:Y:S01]  /*8310*/  ISETP.GT.AND P1, PT, R0.reuse, 0x88, P1 ;  /* 0x000000880000780c */ /* 0x040fe20000f24270 */
[----:B------:R1:W-:Y:S01]  /*8320*/  @P2 STG.E.U16 desc[UR36][R4.64+0x20], R106 ;  /* 0x0000206a04002986 */ /* 0x0003e2000c101524 */
[C---:B------:R-:W-:Y:S01]  /*8330*/  ISETP.GT.AND P2, PT, R0.reuse, 0x80, P3 ;  /* 0x000000800000780c */ /* 0x040fe20001f44270 */
[----:B------:R-:W-:Y:S01]  /*8340*/  FMUL R75, R75, R136 ;  /* 0x000000884b4b7220 */ /* 0x000fe20000400000 */
[----:B------:R-:W-:Y:S01]  /*8350*/  ISETP.GT.AND P3, PT, R0, 0x88, P3 ;  /* 0x000000880000780c */ /* 0x000fe20001f64270 */
[----:B------:R1:W-:Y:S01]  /*8360*/  @P0 STG.E.U16 desc[UR36][R4.64+0x22], R107 ;  /* 0x0000226b04000986 */ /* 0x0003e2000c101524 */
[----:B------:R-:W-:Y:S01]  /*8370*/  F2FP.F16.F32.PACK_AB R86, RZ, R86 ;  /* 0x00000056ff56723e */ /* 0x000fe200000000ff */
[-C--:B------:R-:W-:Y:S01]  /*8380*/  FMUL R77, R77, R136.reuse ;  /* 0x000000884d4d7220 */ /* 0x080fe20000400000 */
[----:B------:R-:W-:Y:S01]  /*8390*/  F2FP.F16.F32.PACK_AB R87, RZ, R87 ;  /* 0x00000057ff57723e */ /* 0x000fe200000000ff */
[----:B------:R-:W-:Y:S01]  /*83a0*/  FMUL R76, R76, R136 ;  /* 0x000000884c4c7220 */ /* 0x000fe20000400000 */
[----:B------:R-:W-:Y:S01]  /*83b0*/  F2FP.F16.F32.PACK_AB R72, RZ, R72 ;  /* 0x00000048ff48723e */ /* 0x000fe200000000ff */
[----:B------:R1:W-:Y:S01]  /*83c0*/  @P4 STG.E.U16 desc[UR36][R10.64+0x30], R108 ;  /* 0x0000306c0a004986 */ /* 0x0003e2000c101524 */
[----:B------:R-:W-:Y:S01]  /*83d0*/  F2FP.F16.F32.PACK_AB R73, RZ, R73 ;  /* 0x00000049ff49723e */ /* 0x000fe200000000ff */
[----:B------:R-:W-:Y:S01]  /*83e0*/  FMUL R78, R78, R136 ;  /* 0x000000884e4e7220 */ /* 0x000fe20000400000 */
[----:B------:R-:W-:Y:S01]  /*83f0*/  F2FP.F16.F32.PACK_AB R74, RZ, R74 ;  /* 0x0000004aff4a723e */ /* 0x000fe200000000ff */
[----:B------:R1:W-:Y:S01]  /*8400*/  @P2 STG.E.U16 desc[UR36][R10.64+0x32], R109 ;  /* 0x0000326d0a002986 */ /* 0x0003e2000c101524 */
[----:B------:R-:W-:Y:S01]  /*8410*/  ISETP.GT.AND P2, PT, R3, 0x21, PT ;  /* 0x000000210300780c */ /* 0x000fe20003f44270 */
[-C--:B------:R-:W-:Y:S01]  /*8420*/  FMUL R79, R79, R136.reuse ;  /* 0x000000884f4f7220 */ /* 0x080fe20000400000 */
[----:B------:R-:W-:Y:S01]  /*8430*/  F2FP.F16.F32.PACK_AB R75, RZ, R75 ;  /* 0x0000004bff4b723e */ /* 0x000fe200000000ff */
[----:B------:R1:W-:Y:S01]  /*8440*/  @P3 STG.E.U16 desc[UR36][R4.64+0x32], R111 ;  /* 0x0000326f04003986 */ /* 0x0003e2000c101524 */
[----:B------:R-:W-:Y:S01]  /*8450*/  ISETP.GT.AND P3, PT, R3, 0x20, PT ;  /* 0x000000200300780c */ /* 0x000fe20003f64270 */
[-C--:B------:R-:W-:Y:S01]  /*8460*/  FMUL R64, R64, R136.reuse ;  /* 0x0000008840407220 */ /* 0x080fe20000400000 */
[C---:B------:R-:W-:Y:S01]  /*8470*/  ISETP.GT.AND P4, PT, R0.reuse, RZ, P2 ;  /* 0x000000ff0000720c */ /* 0x040fe20001784270 */
[----:B------:R1:W-:Y:S01]  /*8480*/  @P1 STG.E.U16 desc[UR36][R4.64+0x30], R110 ;  /* 0x0000306e04001986 */ /* 0x0003e2000c101524 */
[C---:B------:R-:W-:Y:S01]  /*8490*/  ISETP.GT.AND P0, PT, R0.reuse, RZ, P3 ;  /* 0x000000ff0000720c */ /* 0x040fe20001f04270 */
[-C--:B------:R-:W-:Y:S01]  /*84a0*/  FMUL R65, R65, R136.reuse ;  /* 0x0000008841417220 */ /* 0x080fe20000400000 */
[C---:B------:R-:W-:Y:S01]  /*84b0*/  ISETP.GT.AND P1, PT, R0.reuse, 0x8, P2 ;  /* 0x000000080000780c */ /* 0x040fe20001724270 */
[-C--:B------:R-:W-:Y:S01]  /*84c0*/  FMUL R67, R67, R136.reuse ;  /* 0x0000008843437220 */ /* 0x080fe20000400000 */
[----:B------:R-:W-:Y:S01]  /*84d0*/  ISETP.GT.AND P5, PT, R0, 0x8, P3 ;  /* 0x000000080000780c */ /* 0x000fe20001fa4270 */
[-C--:B------:R-:W-:Y:S01]  /*84e0*/  FMUL R66, R66, R136.reuse ;  /* 0x0000008842427220 */ /* 0x080fe20000400000 */
[----:B------:R-:W-:Y:S01]  /*84f0*/  F2FP.F16.F32.PACK_AB R77, RZ, R77 ;  /* 0x0000004dff4d723e */ /* 0x000fe200000000ff */
[----:B------:R-:W-:Y:S01]  /*8500*/  FMUL R68, R68, R136 ;  /* 0x0000008844447220 */ /* 0x000fe20000400000 */
        /* <DEDUP_REMOVED lines=14> */
[----:B------:R-:W-:Y:S01]  /*85f0*/  F2FP.F16.F32.PACK_AB R67, RZ, R67 ;  /* 0x00000043ff43723e */ /* 0x000fe200000000ff */
[----:B------:R1:W-:Y:S01]  /*8600*/  @P5 STG.E.U16 desc[UR36][R8.64+0x40], R98 ;  /* 0x0000406208005986 */ /* 0x0003e2000c101524 */
[C---:B------:R-:W-:Y:S01]  /*8610*/  ISETP.GT.AND P5, PT, R0.reuse, RZ, P0 ;  /* 0x000000ff0000720c */ /* 0x040fe200007a4270 */
[-C--:B------:R-:W-:Y:S01]  /*8620*/  FMUL R57, R57, R136.reuse ;  /* 0x0000008839397220 */ /* 0x080fe20000400000 */
[----:B------:R-:W-:Y:S01]  /*8630*/  ISETP.GT.AND P4, PT, R0, RZ, P1 ;  /* 0x000000ff0000720c */ /* 0x000fe20000f84270 */
[----:B------:R-:W-:Y:S01]  /*8640*/  FMUL R58, R58, R136 ;  /* 0x000000883a3a7220 */ /* 0x000fe20000400000 */
[----:B------:R-:W-:Y:S01]  /*8650*/  F2FP.F16.F32.PACK_AB R66, RZ, R66 ;  /* 0x00000042ff42723e */ /* 0x000fe200000000ff */
        /* <DEDUP_REMOVED lines=10> */
[----:B------:R-:W-:Y:S01]  /*8700*/  FMUL R63, R63, R136 ;  /* 0x000000883f3f7220 */ /* 0x000fe20000400000 */
[----:B------:R-:W-:Y:S01]  /*8710*/  F2FP.F16.F32.PACK_AB R56, RZ, R56 ;  /* 0x00000038ff38723e */ /* 0x000fe200000000ff */
[----:B------:R1:W-:Y:S01]  /*8720*/  @P4 STG.E.U16 desc[UR36][R6.64+0x52], R101 ;  /* 0x0000526506004986 */ /* 0x0003e2000c101524 */
[----:B------:R-:W-:Y:S01]  /*8730*/  ISETP.GT.AND P4, PT, R0, 0x8, P1 ;  /* 0x000000080000780c */ /* 0x000fe20000f84270 */
[-C--:B------:R-:W-:Y:S01]  /*8740*/  FMUL R48, R48, R136.reuse ;  /* 0x0000008830307220 */ /* 0x080fe20000400000 */
[----:B------:R-:W-:Y:S01]  /*8750*/  F2FP.F16.F32.PACK_AB R57, RZ, R57 ;  /* 0x00000039ff39723e */ /* 0x000fe200000000ff */
[----:B------:R-:W-:Y:S01]  /*8760*/  FMUL R49, R49, R136 ;  /* 0x0000008831317220 */ /* 0x000fe20000400000 */
[----:B------:R-:W-:Y:S01]  /*8770*/  F2FP.F16.F32.PACK_AB R58, RZ, R58 ;  /* 0x0000003aff3a723e */ /* 0x000fe200000000ff */
[-C--:B------:R-:W-:Y:S01]  /*8780*/  FMUL R51, R51, R136.reuse ;  /* 0x0000008833337220 */ /* 0x080fe20000400000 */
        /* <DEDUP_REMOVED lines=29> */
[----:B------:R1:W-:Y:S01]  /*8960*/  @P2 STG.E.U16 desc[UR36][R4.64+0x42], R91 ;  /* 0x0000425b04002986 */ /* 0x0003e2000c101524 */
[----:B------:R-:W-:Y:S01]  /*8970*/  ISETP.GT.AND P2, PT, R3, 0x31, PT ;  /* 0x000000310300780c */ /* 0x000fe20003f44270 */
[-C--:B------:R-:W-:Y:S01]  /*8980*/  FMUL R44, R44, R136.reuse ;  /* 0x000000882c2c7220 */ /* 0x080fe20000400000 */
[----:B------:R-:W-:Y:S01]  /*8990*/  F2FP.F16.F32.PACK_AB R51, RZ, R51 ;  /* 0x00000033ff33723e */ /* 0x000fe200000000ff */
[----:B------:R-:W-:Y:S01]  /*89a0*/  FMUL R45, R45, R136 ;  /* 0x000000882d2d7220 */ /* 0x000fe20000400000 */
[----:B------:R-:W-:Y:S01]  /*89b0*/  F2FP.F16.F32.PACK_AB R50, RZ, R50 ;  /* 0x00000032ff32723e */ /* 0x000fe200000000ff */
[----:B------:R1:W-:Y:S01]  /*89c0*/  @P4 STG.E.U16 desc[UR36][R10.64+0x50], R92 ;  /* 0x0000505c0a004986 */ /* 0x0003e2000c101524 */
[----:B------:R-:W-:Y:S01]  /*89d0*/  ISETP.GT.AND P4, PT, R0, RZ, P2 ;  /* 0x000000ff0000720c */ /* 0x000fe20001784270 */
[----:B------:R-:W-:Y:S01]  /*89e0*/  FMUL R46, R46, R136 ;  /* 0x000000882e2e7220 */ /* 0x000fe20000400000 */
[----:B------:R-:W-:Y:S01]  /*89f0*/  F2FP.F16.F32.PACK_AB R52, RZ, R52 ;  /* 0x00000034ff34723e */ /* 0x000fe200000000ff */
[----:B------:R1:W-:Y:S01]  /*8a00*/  @P3 STG.E.U16 desc[UR36][R10.64+0x52], R93 ;  /* 0x0000525d0a003986 */ /* 0x0003e2000c101524 */
[----:B------:R-:W-:Y:S01]  /*8a10*/  ISETP.GT.AND P3, PT, R3, 0x30, PT ;  /* 0x000000300300780c */ /* 0x000fe20003f64270 */
[-C--:B------:R-:W-:Y:S01]  /*8a20*/  FMUL R47, R47, R136.reuse ;  /* 0x000000882f2f7220 */ /* 0x080fe20000400000 */
[----:B------:R-:W-:Y:S01]  /*8a30*/  F2FP.F16.F32.PACK_AB R53, RZ, R53 ;  /* 0x00000035ff35723e */ /* 0x000fe200000000ff */
[----:B------:R1:W-:Y:S01]  /*8a40*/  @P0 STG.E.U16 desc[UR36][R4.64+0x50], R94 ;  /* 0x0000505e04000986 */ /* 0x0003e2000c101524 */
[----:B------:R-:W-:Y:S01]  /*8a50*/  ISETP.GT.AND P0, PT, R0, RZ, P3 ;  /* 0x000000ff0000720c */ /* 0x000fe20001f04270 */
[-C--:B------:R-:W-:Y:S01]  /*8a60*/  FMUL R32, R32, R136.reuse ;  /* 0x0000008820207220 */ /* 0x080fe20000400000 */
[C---:B------:R-:W-:Y:S01]  /*8a70*/  ISETP.GT.AND P5, PT, R0.reuse, 0x8, P3 ;  /* 0x000000080000780c */ /* 0x040fe20001fa4270 */
[----:B------:R1:W-:Y:S01]  /*8a80*/  @P1 STG.E.U16 desc[UR36][R4.64+0x52], R95 ;  /* 0x0000525f04001986 */ /* 0x0003e2000c101524 */
[----:B------:R-:W-:Y:S01]  /*8a90*/  ISETP.GT.AND P1, PT, R0, 0x8, P2 ;  /* 0x000000080000780c */ /* 0x000fe20001724270 */
[----:B------:R-:W-:Y:S01]  /*8aa0*/  FMUL R33, R33, R136 ;  /* 0x0000008821217220 */ /* 0x000fe20000400000 */
[----:B------:R-:W-:Y:S01]  /*8ab0*/  F2FP.F16.F32.PACK_AB R54, RZ, R54 ;  /* 0x00000036ff36723e */ /* 0x000fe200000000ff */
[----:B------:R1:W-:Y:S01]  /*8ac0*/  @P4 STG.E.U16 desc[UR36][R6.64+0x62], R81 ;  /* 0x0000625106004986 */ /* 0x0003e2000c101524 */
[----:B------:R-:W-:Y:S01]  /*8ad0*/  F2FP.F16.F32.PACK_AB R55, RZ, R55 ;  /* 0x00000037ff37723e */ /* 0x000fe200000000ff */
[----:B------:R-:W-:Y:S01]  /*8ae0*/  FMUL R34, R34, R136 ;  /* 0x0000008822227220 */ /* 0x000fe20000400000 */
[----:B------:R-:W-:Y:S01]  /*8af0*/  F2FP.F16.F32.PACK_AB R40, RZ, R40 ;  /* 0x00000028ff28723e */ /* 0x000fe200000000ff */
[-C--:B------:R-:W-:Y:S01]  /*8b00*/  FMUL R35, R35, R136.reuse ;  /* 0x0000008823237220 */ /* 0x080fe20000400000 */
[----:B------:R-:W-:Y:S01]  /*8b10*/  F2FP.F16.F32.PACK_AB R41, RZ, R41 ;  /* 0x00000029ff29723e */ /* 0x000fe200000000ff */
[----:B------:R1:W-:Y:S01]  /*8b20*/  @P0 STG.E.U16 desc[UR36][R6.64+0x60], R80 ;  /* 0x0000605006000986 */ /* 0x0003e2000c101524 */
[C---:B------:R-:W-:Y:S01]  /*8b30*/  ISETP.GT.AND P0, PT, R3.reuse, 0x38, PT ;  /* 0x000000380300780c */ /* 0x040fe20003f04270 */
        /* <DEDUP_REMOVED lines=9> */
[----:B------:R-:W-:Y:S01]  /*8bd0*/  ISETP.GT.AND P4, PT, R0, RZ, P1 ;  /* 0x000000ff0000720c */ /* 0x000fe20000f84270 */
        /* <DEDUP_REMOVED lines=10> */
[----:B------:R1:W-:Y:S01]  /*8c80*/  @P5 STG.E.U16 desc[UR36][R6.64+0x70], R84 ;  /* 0x0000705406005986 */ /* 0x0003e2000c101524 */
[----:B------:R-:W-:Y:S01]  /*8c90*/  ISETP.GT.AND P5, PT, R0, 0x8, P0 ;  /* 0x000000080000780c */ /* 0x000fe200007a4270 */
[-C--:B------:R-:W-:Y:S01]  /*8ca0*/  FMUL R28, R28, R136.reuse ;  /* 0x000000881c1c7220 */ /* 0x080fe20000400000 */
[----:B------:R-:W-:Y:S01]  /*8cb0*/  F2FP.F16.F32.PACK_AB R33, RZ, R33 ;  /* 0x00000021ff21723e */ /* 0x000fe200000000ff */
[----:B------:R1:W-:Y:S01]  /*8cc0*/  @P4 STG.E.U16 desc[UR36][R6.64+0x72], R85 ;  /* 0x0000725506004986 */ /* 0x0003e2000c101524 */
[----:B------:R-:W-:Y:S01]  /*8cd0*/  ISETP.GT.AND P4, PT, R0, 0x8, P1 ;  /* 0x000000080000780c */ /* 0x000fe20000f84270 */
[----:B------:R-:W-:Y:S01]  /*8ce0*/  FMUL R29, R29, R136 ;  /* 0x000000881d1d7220 */ /* 0x000fe20000400000 */
[----:B------:R-:W-:Y:S01]  /*8cf0*/  F2FP.F16.F32.PACK_AB R34, RZ, R34 ;  /* 0x00000022ff22723e */ /* 0x000fe200000000ff */
[-C--:B------:R-:W-:Y:S01]  /*8d00*/  FMUL R30, R30, R136.reuse ;  /* 0x000000881e1e7220 */ /* 0x080fe20000400000 */
[----:B------:R-:W-:Y:S01]  /*8d10*/  F2FP.F16.F32.PACK_AB R35, RZ, R35 ;  /* 0x00000023ff23723e */ /* 0x000fe200000000ff */
[----:B------:R-:W-:Y:S01]  /*8d20*/  FMUL R31, R31, R136 ;  /* 0x000000881f1f7220 */ /* 0x000fe20000400000 */
[----:B------:R-:W-:-:S02]  /*8d30*/  F2FP.F16.F32.PACK_AB R36, RZ, R36 ;  /* 0x00000024ff24723e */ /* 0x000fc400000000ff */
[----:B------:R-:W-:Y:S01]  /*8d40*/  F2FP.F16.F32.PACK_AB R37, RZ, R37 ;  /* 0x00000025ff25723e */ /* 0x000fe200000000ff */
[----:B------:R1:W-:Y:S01]  /*8d50*/  @P5 STG.E.U16 desc[UR36][R8.64+0x70], R86 ;  /* 0x0000705608005986 */ /* 0x0003e2000c101524 */
[C---:B------:R-:W-:Y:S02]  /*8d60*/  ISETP.GT.AND P5, PT, R0.reuse, 0x80, P3 ;  /* 0x000000800000780c */ /* 0x040fe40001fa4270 */
[C---:B------:R-:W-:Y:S01]  /*8d70*/  ISETP.GT.AND P3, PT, R0.reuse, 0x88, P3 ;  /* 0x000000880000780c */ /* 0x040fe20001f64270 */
[----:B------:R1:W-:Y:S01]  /*8d80*/  @P4 STG.E.U16 desc[UR36][R8.64+0x72], R87 ;  /* 0x0000725708004986 */ /* 0x0003e2000c101524 */
[C---:B------:R-:W-:Y:S02]  /*8d90*/  ISETP.GT.AND P4, PT, R0.reuse, 0x80, P2 ;  /* 0x000000800000780c */ /* 0x040fe40001784270 */
[----:B------:R-:W-:Y:S02]  /*8da0*/  ISETP.GT.AND P2, PT, R0, 0x88, P2 ;  /* 0x000000880000780c */ /* 0x000fe40001744270 */
[----:B------:R-:W-:-:S02]  /*8db0*/  F2FP.F16.F32.PACK_AB R38, RZ, R38 ;  /* 0x00000026ff26723e */ /* 0x000fc400000000ff */
[----:B------:R-:W-:Y:S02]  /*8dc0*/  F2FP.F16.F32.PACK_AB R39, RZ, R39 ;  /* 0x00000027ff27723e */ /* 0x000fe400000000ff */
[----:B------:R-:W-:Y:S01]  /*8dd0*/  F2FP.F16.F32.PACK_AB R24, RZ, R24 ;  /* 0x00000018ff18723e */ /* 0x000fe200000000ff */
[----:B------:R1:W-:Y:S01]  /*8de0*/  @P5 STG.E.U16 desc[UR36][R10.64+0x60], R72 ;  /* 0x000060480a005986 */ /* 0x0003e2000c101524 */
[----:B------:R-:W-:Y:S02]  /*8df0*/  F2FP.F16.F32.PACK_AB R25, RZ, R25 ;  /* 0x00000019ff19723e */ /* 0x000fe400000000ff */
[----:B------:R-:W-:Y:S01]  /*8e00*/  F2FP.F16.F32.PACK_AB R26, RZ, R26 ;  /* 0x0000001aff1a723e */ /* 0x000fe200000000ff */
[----:B------:R1:W-:Y:S01]  /*8e10*/  @P4 STG.E.U16 desc[UR36][R10.64+0x62], R73 ;  /* 0x000062490a004986 */ /* 0x0003e2000c101524 */
[C---:B------:R-:W-:Y:S02]  /*8e20*/  ISETP.GT.AND P4, PT, R0.reuse, 0x80, P0 ;  /* 0x000000800000780c */ /* 0x040fe40000784270 */
[C---:B------:R-:W-:Y:S01]  /*8e30*/  ISETP.GT.AND P0, PT, R0.reuse, 0x88, P0 ;  /* 0x000000880000780c */ /* 0x040fe20000704270 */
[----:B------:R1:W-:Y:S01]  /*8e40*/  @P3 STG.E.U16 desc[UR36][R4.64+0x60], R74 ;  /* 0x0000604a04003986 */ /* 0x0003e2000c101524 */
[----:B------:R-:W-:-:S02]  /*8e50*/  ISETP.GT.AND P3, PT, R0, 0x80, P1 ;  /* 0x000000800000780c */ /* 0x000fc40000f64270 */
[C---:B------:R-:W-:Y:S01]  /*8e60*/  ISETP.GT.AND P1, PT, R0.reuse, 0x88, P1 ;  /* 0x000000880000780c */ /* 0x040fe20000f24270 */
[----:B------:R1:W-:Y:S01]  /*8e70*/  @P2 STG.E.U16 desc[UR36][R4.64+0x62], R75 ;  /* 0x0000624b04002986 */ /* 0x0003e2000c101524 */
[C---:B------:R-:W-:Y:S02]  /*8e80*/  ISETP.GT.AND P2, PT, R3.reuse, 0x41, PT ;  /* 0x000000410300780c */ /* 0x040fe40003f44270 */
[----:B------:R-:W-:Y:S02]  /*8e90*/  F2FP.F16.F32.PACK_AB R27, RZ, R27 ;  /* 0x0000001bff1b723e */ /* 0x000fe400000000ff */
[----:B------:R-:W-:Y:S01]  /*8ea0*/  F2FP.F16.F32.PACK_AB R28, RZ, R28 ;  /* 0x0000001cff1c723e */ /* 0x000fe200000000ff */
[----:B------:R1:W-:Y:S01]  /*8eb0*/  @P4 STG.E.U16 desc[UR36][R10.64+0x70], R76 ;  /* 0x0000704c0a004986 */ /* 0x0003e2000c101524 */
[----:B------:R-:W-:Y:S02]  /*8ec0*/  ISETP.GT.AND P4, PT, R0, RZ, P2 ;  /* 0x000000ff0000720c */ /* 0x000fe40001784270 */
[----:B------:R-:W-:Y:S01]  /*8ed0*/  F2FP.F16.F32.PACK_AB R29, RZ, R29 ;  /* 0x0000001dff1d723e */ /* 0x000fe200000000ff */
[----:B------:R1:W-:Y:S01]  /*8ee0*/  @P3 STG.E.U16 desc[UR36][R10.64+0x72], R77 ;  /* 0x0000724d0a003986 */ /* 0x0003e2000c101524 */
[----:B------:R-:W-:-:S02]  /*8ef0*/  ISETP.GT.AND P3, PT, R3, 0x40, PT ;  /* 0x000000400300780c */ /* 0x000fc40003f64270 */
[----:B------:R-:W-:Y:S01]  /*8f00*/  F2FP.F16.F32.PACK_AB R30, RZ, R30 ;  /* 0x0000001eff1e723e */ /* 0x000fe200000000ff */
[----:B------:R1:W-:Y:S01]  /*8f10*/  @P0 STG.E.U16 desc[UR36][R4.64+0x70], R78 ;  /* 0x0000704e04000986 */ /* 0x0003e2000c101524 */
[C---:B------:R-:W-:Y:S02]  /*8f20*/  ISETP.GT.AND P0, PT, R0.reuse, RZ, P3 ;  /* 0x000000ff0000720c */ /* 0x040fe40001f04270 */
[C---:B------:R-:W-:Y:S01]  /*8f30*/  ISETP.GT.AND P5, PT, R0.reuse, 0x8, P3 ;  /* 0x000000080000780c */ /* 0x040fe20001fa4270 */
[----:B------:R1:W-:Y:S01]  /*8f40*/  @P1 STG.E.U16 desc[UR36][R4.64+0x72], R79 ;  /* 0x0000724f04001986 */ /* 0x0003e2000c101524 */
[----:B------:R-:W-:Y:S02]  /*8f50*/  ISETP.GT.AND P1, PT, R0, 0x8, P2 ;  /* 0x000000080000780c */ /* 0x000fe40001724270 */
[----:B------:R-:W-:Y:S01]  /*8f60*/  F2FP.F16.F32.PACK_AB R31, RZ, R31 ;  /* 0x0000001fff1f723e */ /* 0x000fe200000000ff */
[----:B------:R1:W-:Y:S06]  /*8f70*/  @P4 STG.E.U16 desc[UR36][R6.64+0x82], R65 ;  /* 0x0000824106004986 */ /* 0x0003ec000c101524 */
[----:B------:R1:W-:Y:S01]  /*8f80*/  @P0 STG.E.U16 desc[UR36][R6.64+0x80], R64 ;  /* 0x0000804006000986 */ /* 0x0003e2000c101524 */
[----:B------:R-:W-:-:S03]  /*8f90*/  ISETP.GT.AND P0, PT, R3, 0x48, PT ;  /* 0x000000480300780c */ /* 0x000fc60003f04270 */
[----:B------:R1:W-:Y:S01]  /*8fa0*/  @P1 STG.E.U16 desc[UR36][R8.64+0x82], R67 ;  /* 0x0000824308001986 */ /* 0x0003e2000c101524 */
[----:B------:R-:W-:-:S03]  /*8fb0*/  ISETP.GT.AND P1, PT, R3, 0x49, PT ;  /* 0x000000490300780c */ /* 0x000fc60003f24270 */
[----:B------:R1:W-:Y:S01]  /*8fc0*/  @P5 STG.E.U16 desc[UR36][R8.64+0x80], R66 ;  /* 0x0000804208005986 */ /* 0x0003e2000c101524 */
[C---:B------:R-:W-:Y:S02]  /*8fd0*/  ISETP.GT.AND P5, PT, R0.reuse, RZ, P0 ;  /* 0x000000ff0000720c */ /* 0x040fe400007a4270 */
[----:B------:R-:W-:-:S11]  /*8fe0*/  ISETP.GT.AND P4, PT, R0, RZ, P1 ;  /* 0x000000ff0000720c */ /* 0x000fd60000f84270 */
[----:B------:R1:W-:Y:S01]  /*8ff0*/  @P5 STG.E.U16 desc[UR36][R6.64+0x90], R68 ;  /* 0x0000904406005986 */ /* 0x0003e2000c101524 */
[----:B------:R-:W-:-:S03]  /*9000*/  ISETP.GT.AND P5, PT, R0, 0x8, P0 ;  /* 0x000000080000780c */ /* 0x000fc600007a4270 */
[----:B------:R1:W-:Y:S01]  /*9010*/  @P4 STG.E.U16 desc[UR36][R6.64+0x92], R69 ;  /* 0x0000924506004986 */ /* 0x0003e2000c101524 */
[----:B------:R-:W-:-:S09]  /*9020*/  ISETP.GT.AND P4, PT, R0, 0x8, P1 ;  /* 0x000000080000780c */ /* 0x000fd20000f84270 */
[----:B------:R1:W-:Y:S01]  /*9030*/  @P5 STG.E.U16 desc[UR36][R8.64+0x90], R70 ;  /* 0x0000904608005986 */ /* 0x0003e2000c101524 */
[C---:B------:R-:W-:Y:S02]  /*9040*/  ISETP.GT.AND P5, PT, R0.reuse, 0x80, P3 ;  /* 0x000000800000780c */ /* 0x040fe40001fa4270 */
[C---:B------:R-:W-:Y:S01]  /*9050*/  ISETP.GT.AND P3, PT, R0.reuse, 0x88, P3 ;  /* 0x000000880000780c */ /* 0x040fe20001f64270 */
[----:B------:R1:W-:Y:S01]  /*9060*/  @P4 STG.E.U16 desc[UR36][R8.64+0x92], R71 ;  /* 0x0000924708004986 */ /* 0x0003e2000c101524 */
[C---:B------:R-:W-:Y:S02]  /*9070*/  ISETP.GT.AND P4, PT, R0.reuse, 0x80, P2 ;  /* 0x000000800000780c */ /* 0x040fe40001784270 */
[----:B------:R-:W-:-:S07]  /*9080*/  ISETP.GT.AND P2, PT, R0, 0x88, P2 ;  /* 0x000000880000780c */ /* 0x000fce0001744270 */
[----:B------:R1:W-:Y:S04]  /*9090*/  @P5 STG.E.U16 desc[UR36][R10.64+0x80], R56 ;  /* 0x000080380a005986 */ /* 0x0003e8000c101524 */
[----:B------:R1:W-:Y:S01]  /*90a0*/  @P4 STG.E.U16 desc[UR36][R10.64+0x82], R57 ;  /* 0x000082390a004986 */ /* 0x0003e2000c101524 */
[C---:B------:R-:W-:Y:S02]  /*90b0*/  ISETP.GT.AND P4, PT, R0.reuse, 0x80, P0 ;  /* 0x000000800000780c */ /* 0x040fe40000784270 */
[C---:B------:R-:W-:Y:S01]  /*90c0*/  ISETP.GT.AND P0, PT, R0.reuse, 0x88, P0 ;  /* 0x000000880000780c */ /* 0x040fe20000704270 */
[----:B------:R1:W-:Y:S01]  /*90d0*/  @P3 STG.E.U16 desc[UR36][R4.64+0x80], R58 ;  /* 0x0000803a04003986 */ /* 0x0003e2000c101524 */
[C---:B------:R-:W-:Y:S02]  /*90e0*/  ISETP.GT.AND P3, PT, R0.reuse, 0x80, P1 ;  /* 0x000000800000780c */ /* 0x040fe40000f64270 */
[----:B------:R-:W-:Y:S01]  /*90f0*/  ISETP.GT.AND P1, PT, R0, 0x88, P1 ;  /* 0x000000880000780c */ /* 0x000fe20000f24270 */
[----:B------:R1:W-:Y:S01]  /*9100*/  @P2 STG.E.U16 desc[UR36][R4.64+0x82], R59 ;  /* 0x0000823b04002986 */ /* 0x0003e2000c101524 */
[----:B------:R-:W-:-:S05]  /*9110*/  ISETP.GT.AND P2, PT, R3, 0x51, PT ;  /* 0x000000510300780c */ /* 0x000fca0003f44270 */
[----:B------:R1:W-:Y:S01]  /*9120*/  @P4 STG.E.U16 desc[UR36][R10.64+0x90], R60 ;  /* 0x0000903c0a004986 */ /* 0x0003e2000c101524 */
[----:B------:R-:W-:-:S03]  /*9130*/  ISETP.GT.AND P4, PT, R0, RZ, P2 ;  /* 0x000000ff0000720c */ /* 0x000fc60001784270 */
[----:B------:R1:W-:Y:S01]  /*9140*/  @P3 STG.E.U16 desc[UR36][R10.64+0x92], R61 ;  /* 0x0000923d0a003986 */ /* 0x0003e2000c101524 */
[----:B------:R-:W-:-:S03]  /*9150*/  ISETP.GT.AND P3, PT, R3, 0x50, PT ;  /* 0x000000500300780c */ /* 0x000fc60003f64270 */
[----:B------:R1:W-:Y:S01]  /*9160*/  @P0 STG.E.U16 desc[UR36][R4.64+0x90], R62 ;  /* 0x0000903e04000986 */ /* 0x0003e2000c101524 */
[C---:B------:R-:W-:Y:S02]  /*9170*/  ISETP.GT.AND P0, PT, R0.reuse, RZ, P3 ;  /* 0x000000ff0000720c */ /* 0x040fe40001f04270 */
[C---:B------:R-:W-:Y:S01]  /*9180*/  ISETP.GT.AND P5, PT, R0.reuse, 0x8, P3 ;  /* 0x000000080000780c */ /* 0x040fe20001fa4270 */
[----:B------:R1:W-:Y:S01]  /*9190*/  @P1 STG.E.U16 desc[UR36][R4.64+0x92], R63 ;  /* 0x0000923f04001986 */ /* 0x0003e2000c101524 */
[----:B------:R-:W-:-:S03]  /*91a0*/  ISETP.GT.AND P1, PT, R0, 0x8, P2 ;  /* 0x000000080000780c */ /* 0x000fc60001724270 */
        /* <DEDUP_REMOVED lines=25> */
[----:B------:R1:W-:Y:S06]  /*9340*/  @P2 STG.E.U16 desc[UR36][R4.64+0xa2], R43 ;  /* 0x0000a22b04002986 */ /* 0x0003ec000c101524 */
[----:B------:R1:W-:Y:S04]  /*9350*/  @P4 STG.E.U16 desc[UR36][R10.64+0xb0], R44 ;  /* 0x0000b02c0a004986 */ /* 0x0003e8000c101524 */
[----:B------:R1:W-:Y:S01]  /*9360*/  @P3 STG.E.U16 desc[UR36][R10.64+0xb2], R45 ;  /* 0x0000b22d0a003986 */ /* 0x0003e2000c101524 */
[----:B------:R-:W-:-:S03]  /*9370*/  ISETP.GT.AND P3, PT, R3, 0x60, PT ;  /* 0x000000600300780c */ /* 0x000fc60003f64270 */
[----:B------:R1:W-:Y:S01]  /*9380*/  @P0 STG.E.U16 desc[UR36][R4.64+0xb0], R46 ;  /* 0x0000b02e04000986 */ /* 0x0003e2000c101524 */
[----:B------:R-:W-:Y:S02]  /*9390*/  ISETP.GT.AND P0, PT, R3, 0x61, PT ;  /* 0x000000610300780c */ /* 0x000fe40003f04270 */
[C---:B------:R-:W-:Y:S01]  /*93a0*/  ISETP.GT.AND P4, PT, R0.reuse, 0x8, P3 ;  /* 0x000000080000780c */ /* 0x040fe20001f84270 */
[----:B------:R1:W-:Y:S01]  /*93b0*/  @P1 STG.E.U16 desc[UR36][R4.64+0xb2], R47 ;  /* 0x0000b22f04001986 */ /* 0x0003e2000c101524 */
[C---:B------:R-:W-:Y:S02]  /*93c0*/  ISETP.GT.AND P1, PT, R0.reuse, RZ, P3 ;  /* 0x000000ff0000720c */ /* 0x040fe40001f24270 */
[C---:B------:R-:W-:Y:S02]  /*93d0*/  ISETP.GT.AND P2, PT, R0.reuse, RZ, P0 ;  /* 0x000000ff0000720c */ /* 0x040fe40000744270 */
[----:B------:R-:W-:-:S09]  /*93e0*/  ISETP.GT.AND P5, PT, R0, 0x8, P0 ;  /* 0x000000080000780c */ /* 0x000fd200007a4270 */
[----:B------:R1:W-:Y:S01]  /*93f0*/  @P1 STG.E.U16 desc[UR36][R6.64+0xc0], R32 ;  /* 0x0000c02006001986 */ /* 0x0003e2000c101524 */
[----:B------:R-:W-:-:S03]  /*9400*/  ISETP.GT.AND P1, PT, R3, 0x68, PT ;  /* 0x000000680300780c */ /* 0x000fc60003f24270 */
[----:B------:R1:W-:Y:S01]  /*9410*/  @P2 STG.E.U16 desc[UR36][R6.64+0xc2], R33 ;  /* 0x0000c22106002986 */ /* 0x0003e2000c101524 */
[----:B------:R-:W-:-:S03]  /*9420*/  ISETP.GT.AND P2, PT, R3, 0x69, PT ;  /* 0x000000690300780c */ /* 0x000fc60003f44270 */
[----:B------:R1:W-:Y:S01]  /*9430*/  @P4 STG.E.U16 desc[UR36][R8.64+0xc0], R34 ;  /* 0x0000c02208004986 */ /* 0x0003e2000c101524 */
[----:B------:R-:W-:-:S03]  /*9440*/  ISETP.GT.AND P4, PT, R0, RZ, P2 ;  /* 0x000000ff0000720c */ /* 0x000fc60001784270 */
[----:B------:R1:W-:Y:S01]  /*9450*/  @P5 STG.E.U16 desc[UR36][R8.64+0xc2], R35 ;  /* 0x0000c22308005986 */ /* 0x0003e2000c101524 */
[----:B------:R-:W-:-:S09]  /*9460*/  ISETP.GT.AND P5, PT, R0, RZ, P1 ;  /* 0x000000ff0000720c */ /* 0x000fd20000fa4270 */
        /* <DEDUP_REMOVED lines=10> */
[----:B------:R1:W-:Y:S01]  /*9510*/  @P4 STG.E.U16 desc[UR36][R10.64+0xc0], R24 ;  /* 0x0000c0180a004986 */ /* 0x0003e2000c101524 */
[C---:B------:R-:W-:Y:S02]  /*9520*/  ISETP.GT.AND P4, PT, R0.reuse, 0x80, P1 ;  /* 0x000000800000780c */ /* 0x040fe40000f84270 */
[C---:B------:R-:W-:Y:S01]  /*9530*/  ISETP.GT.AND P1, PT, R0.reuse, 0x88, P1 ;  /* 0x000000880000780c */ /* 0x040fe20000f24270 */
[----:B------:R1:W-:Y:S01]  /*9540*/  @P5 STG.E.U16 desc[UR36][R10.64+0xc2], R25 ;  /* 0x0000c2190a005986 */ /* 0x0003e2000c101524 */
[C---:B------:R-:W-:Y:S02]  /*9550*/  ISETP.GT.AND P5, PT, R0.reuse, 0x80, P2 ;  /* 0x000000800000780c */ /* 0x040fe400017a4270 */
[----:B------:R-:W-:Y:S01]  /*9560*/  ISETP.GT.AND P2, PT, R0, 0x88, P2 ;  /* 0x000000880000780c */ /* 0x000fe20001744270 */
[----:B------:R1:W-:Y:S04]  /*9570*/  @P3 STG.E.U16 desc[UR36][R4.64+0xc0], R26 ;  /* 0x0000c01a04003986 */ /* 0x0003e8000c101524 */
[----:B------:R1:W-:Y:S04]  /*9580*/  @P0 STG.E.U16 desc[UR36][R4.64+0xc2], R27 ;  /* 0x0000c21b04000986 */ /* 0x0003e8000c101524 */
[----:B------:R1:W-:Y:S04]  /*9590*/  @P4 STG.E.U16 desc[UR36][R10.64+0xd0], R28 ;  /* 0x0000d01c0a004986 */ /* 0x0003e8000c101524 */
[----:B------:R1:W-:Y:S04]  /*95a0*/  @P5 STG.E.U16 desc[UR36][R10.64+0xd2], R29 ;  /* 0x0000d21d0a005986 */ /* 0x0003e8000c101524 */
[----:B------:R1:W-:Y:S04]  /*95b0*/  @P1 STG.E.U16 desc[UR36][R4.64+0xd0], R30 ;  /* 0x0000d01e04001986 */ /* 0x0003e8000c101524 */
[----:B------:R1:W-:Y:S02]  /*95c0*/  @P2 STG.E.U16 desc[UR36][R4.64+0xd2], R31 ;  /* 0x0000d21f04002986 */ /* 0x0003e4000c101524 */
.L_x_255:
[----:B------:R-:W-:Y:S05]  /*95d0*/  BSYNC B0 ;  /* 0x0000000000007941 */ /* 0x000fea0003800000 */
.L_x_35:
[----:B------:R-:W-:Y:S01]  /*95e0*/  ULDC UR4, c[0x0][0xc] ;  /* 0x0000030000047ab9 */ /* 0x000fe20000000800 */
[----:B------:R-:W-:Y:S01]  /*95f0*/  ULDC UR5, c[0x0][0x10] ;  /* 0x0000040000057ab9 */ /* 0x000fe20000000800 */
[----:B0-----:R-:W0:Y:S01]  /*9600*/  LDC R3, c[0x0][0x14] ;  /* 0x00000500ff037b82 */ /* 0x001e220000000800 */
[----:B------:R-:W-:Y:S01]  /*9610*/  UIMAD.WIDE.U32 UR4, UR4, UR5, URZ ;  /* 0x00000005040472a5 */ /* 0x000fe2000f8e003f */
[----:B------:R-:W-:Y:S01]  /*9620*/  PRMT R0, RZ, 0x7610, R0 ;  /* 0x00007610ff007816 */ /* 0x000fe20000000000 */
[----:B------:R-:W-:Y:S02]  /*9630*/  IMAD.MOV.U32 R140, RZ, RZ, -0x1 ;  /* 0xffffffffff8c7424 */ /* 0x000fe400078e00ff */
[----:B------:R-:W-:Y:S02]  /*9640*/  IMAD.MOV.U32 R137, RZ, RZ, -0x1 ;  /* 0xffffffffff897424 */ /* 0x000fe400078e00ff */
[----:B0-----:R-:W-:-:S04]  /*9650*/  IMAD.WIDE.U32 R16, R3, UR4, R16 ;  /* 0x0000000403107c25 */ /* 0x001fc8000f8e0010 */
[----:B------:R-:W-:Y:S01]  /*9660*/  IMAD R3, R3, UR5, RZ ;  /* 0x0000000503037c24 */ /* 0x000fe2000f8e02ff */
[----:B------:R-:W-:Y:S02]  /*9670*/  ULDC.64 UR4, c[0x0][0x650] ;  /* 0x0001940000047ab9 */ /* 0x000fe40000000a00 */
[----:B------:R-:W-:Y:S01]  /*9680*/  ISETP.GE.U32.AND P0, PT, R16, UR4, PT ;  /* 0x0000000410007c0c */ /* 0x000fe2000bf06070 */
[----:B------:R-:W-:-:S05]  /*9690*/  IMAD.IADD R17, R17, 0x1, R3 ;  /* 0x0000000111117824 */ /* 0x000fca00078e0203 */
[----:B------:R-:W-:-:S13]  /*96a0*/  ISETP.GE.U32.AND.EX P0, PT, R17, UR5, PT, P0 ;  /* 0x0000000511007c0c */ /* 0x000fda000bf06100 */
[----:B------:R-:W-:Y:S05]  /*96b0*/  @P0 BRA `(.L_x_256) ;  /* 0x0000000400640947 */ /* 0x000fea0003800000 */
[----:B-12---:R-:W0:Y:S01]  /*96c0*/  S2R R12, SR_CTAID.X ;  /* 0x00000000000c7919 */ /* 0x006e220000002500 */
[----:B------:R-:W1:Y:S01]  /*96d0*/  LDC.64 R10, c[0x0][0x628] ;  /* 0x00018a00ff0a7b82 */ /* 0x000e620000000a00 */
[----:B------:R-:W-:Y:S01]  /*96e0*/  ULDC UR4, c[0x0][0x150] ;  /* 0x0000540000047ab9 */ /* 0x000fe20000000800 */
[----:B------:R-:W-:Y:S01]  /*96f0*/  IMAD.MOV.U32 R8, RZ, RZ, R16 ;  /* 0x000000ffff087224 */ /* 0x000fe200078e0010 */
[----:B------:R-:W2:Y:S01]  /*9700*/  S2R R24, SR_CTAID.Y ;  /* 0x0000000000187919 */ /* 0x000ea20000002600 */
[----:B------:R-:W-:-:S04]  /*9710*/  IMAD.MOV.U32 R9, RZ, RZ, R17 ;  /* 0x000000ffff097224 */ /* 0x000fc800078e0011 */
[----:B------:R-:W2:Y:S08]  /*9720*/  LDC R21, c[0x0][0x144] ;  /* 0x00005100ff157b82 */ /* 0x000eb00000000800 */
[----:B------:R-:W2:Y:S08]  /*9730*/  LDC R0, c[0x0][0x630] ;  /* 0x00018c00ff007b82 */ /* 0x000eb00000000800 */
[----:B---34-:R-:W3:Y:S01]  /*9740*/  LDC.64 R14, c[0x0][0x620] ;  /* 0x00018800ff0e7b82 */ /* 0x018ee20000000a00 */
[----:B-1----:R-:W-:-:S04]  /*9750*/  ISETP.NE.U32.AND P0, PT, R10, RZ, PT ;  /* 0x000000ff0a00720c */ /* 0x002fc80003f05070 */
[----:B------:R-:W-:Y:S02]  /*9760*/  ISETP.NE.AND.EX P0, PT, R11, RZ, PT, P0 ;  /* 0x000000ff0b00720c */ /* 0x000fe40003f05300 */
[----:B0-----:R-:W-:-:S05]  /*9770*/  I2FP.F32.U32 R3, R12 ;  /* 0x0000000c00037245 */ /* 0x001fca0000201000 */
[----:B------:R-:W-:-:S04]  /*9780*/  FMUL R3, R3, UR4 ;  /* 0x0000000403037c20 */ /* 0x000fc80008400000 */
[----:B------:R0:W1:Y:S02]  /*9790*/  F2I.U32.TRUNC.NTZ R20, R3 ;  /* 0x0000000300147305 */ /* 0x000064000020f000 */
[----:B--2---:R-:W-:Y:S05]  /*97a0*/  @!P0 BRA `(.L_x_257) ;  /* 0x0000000000288947 */ /* 0x004fea0003800000 */
[----:B0-----:R-:W0:Y:S02]  /*97b0*/  LDC R3, c[0x0][0x634] ;  /* 0x00018d00ff037b82 */ /* 0x001e240000000800 */
        /* <DEDUP_REMOVED lines=9> */
.L_x_257:
[----:B------:R-:W2:Y:S01]  /*9850*/  LDC.64 R28, c[0x0][0x640] ;  /* 0x00019000ff1c7b82 */ /* 0x000ea20000000a00 */
[-CC-:B------:R-:W-:Y:S01]  /*9860*/  SHF.R.U64 R137, R8, R0.reuse, R9.reuse ;  /* 0x0000000008897219 */ /* 0x180fe20000001209 */
[----:B-1----:R-:W-:Y:S01]  /*9870*/  IMAD.MOV R20, RZ, RZ, -R20 ;  /* 0x000000ffff147224 */ /* 0x002fe200078e0a14 */
[----:B------:R-:W-:Y:S01]  /*9880*/  SHF.R.U32.HI R0, RZ, R0, R9 ;  /* 0x00000000ff007219 */ /* 0x000fe20000011609 */
[----:B------:R-:W-:Y:S01]  /*9890*/  ULDC UR4, c[0x0][0x154] ;  /* 0x0000550000047ab9 */ /* 0x000fe20000000800 */
[----:B0-----:R-:W-:Y:S01]  /*98a0*/  IADD3 R3, P0, RZ, -R137, RZ ;  /* 0x80000089ff037210 */ /* 0x001fe20007f1e0ff */
[----:B------:R-:W-:Y:S02]  /*98b0*/  IMAD R21, R21, R20, R12 ;  /* 0x0000001415157224 */ /* 0x000fe400078e020c */
[----:B------:R-:W0:Y:S01]  /*98c0*/  LDC R6, c[0x0][0x618] ;  /* 0x00018600ff067b82 */ /* 0x000e220000000800 */
[----:B------:R-:W-:Y:S02]  /*98d0*/  IMAD.MOV.U32 R7, RZ, RZ, 0x1 ;  /* 0x00000001ff077424 */ /* 0x000fe400078e00ff */
[----:B------:R-:W-:-:S04]  /*98e0*/  IMAD.X R5, RZ, RZ, ~R0, P0 ;  /* 0x000000ffff057224 */ /* 0x000fc800000e0e00 */
[-C--:B---3--:R-:W-:Y:S01]  /*98f0*/  IMAD R0, R5, R14.reuse, RZ ;  /* 0x0000000e05007224 */ /* 0x088fe200078e02ff */
[----:B------:R-:W1:Y:S01]  /*9900*/  LDC R8, c[0x0][0x608] ;  /* 0x00018200ff087b82 */ /* 0x000e620000000800 */
[----:B------:R-:W-:-:S04]  /*9910*/  IMAD.WIDE.U32 R4, R3, R14, R16 ;  /* 0x0000000e03047225 */ /* 0x000fc800078e0010 */
[----:B------:R-:W-:Y:S01]  /*9920*/  IMAD R3, R3, R15, R0 ;  /* 0x0000000f03037224 */ /* 0x000fe200078e0200 */
[----:B------:R-:W-:Y:S02]  /*9930*/  I2FP.F32.U32 R0, R24 ;  /* 0x0000001800007245 */ /* 0x000fe40000201000 */
[----:B------:R-:W3:Y:S01]  /*9940*/  LDC R26, c[0x0][0x658] ;  /* 0x00019600ff1a7b82 */ /* 0x000ee20000000800 */
[----:B------:R-:W-:Y:S01]  /*9950*/  IMAD.IADD R3, R5, 0x1, R3 ;  /* 0x0000000105037824 */ /* 0x000fe200078e0203 */
[----:B--2---:R-:W-:Y:S01]  /*9960*/  ISETP.NE.U32.AND P0, PT, R28, RZ, PT ;  /* 0x000000ff1c00720c */ /* 0x004fe20003f05070 */
[----:B------:R-:W-:Y:S01]  /*9970*/  FMUL R0, R0, UR4 ;  /* 0x0000000400007c20 */ /* 0x000fe20008400000 */
[----:B------:R-:W-:Y:S02]  /*9980*/  IMAD.MOV.U32 R5, RZ, RZ, -0x1 ;  /* 0xffffffffff057424 */ /* 0x000fe400078e00ff */
[----:B------:R-:W-:Y:S01]  /*9990*/  ISETP.NE.AND.EX P0, PT, R29, RZ, PT, P0 ;  /* 0x000000ff1d00720c */ /* 0x000fe20003f05300 */
[----:B------:R2:W4:Y:S01]  /*99a0*/  F2I.U32.TRUNC.NTZ R13, R0 ;  /* 0x00000000000d7305 */ /* 0x000522000020f000 */
[----:B------:R-:W2:Y:S01]  /*99b0*/  LDC R15, c[0x0][0x148] ;  /* 0x00005200ff0f7b82 */ /* 0x000ea20000000800 */
[----:B0-----:R-:W-:-:S02]  /*99c0*/  SHF.R.U64 R12, R4, R6, R3 ;  /* 0x00000006040c7219 */ /* 0x001fc40000001203 */
[----:B------:R-:W-:-:S05]  /*99d0*/  SHF.R.U32.HI R3, RZ, R6, R3 ;  /* 0x00000006ff037219 */ /* 0x000fca0000011603 */
[----:B------:R-:W0:Y:S01]  /*99e0*/  LDC R20, c[0x0][0x600] ;  /* 0x00018000ff147b82 */ /* 0x000e220000000800 */
[-CC-:B-1----:R-:W-:Y:S02]  /*99f0*/  SHF.R.U64 R10, R12, R8.reuse, R3.reuse ;  /* 0x000000080c0a7219 */ /* 0x182fe40000001203 */
[----:B------:R-:W-:-:S05]  /*9a00*/  SHF.R.U32.HI R3, RZ, R8, R3 ;  /* 0x00000008ff037219 */ /* 0x000fca0000011603 */
[----:B------:R-:W1:Y:S01]  /*9a10*/  LDC R27, c[0x0][0x648] ;  /* 0x00019200ff1b7b82 */ /* 0x000e620000000800 */
[-C--:B---3--:R-:W-:Y:S02]  /*9a20*/  SHF.L.U32 R4, R5, R26.reuse, RZ ;  /* 0x0000001a05047219 */ /* 0x088fe400000006ff */
[--C-:B------:R-:W-:Y:S02]  /*9a30*/  SHF.R.U64 R14, R10, R26, R3.reuse ;  /* 0x0000001a0a0e7219 */ /* 0x100fe40000001203 */
[----:B------:R-:W-:Y:S02]  /*9a40*/  LOP3.LUT R25, RZ, R4, RZ, 0x33, !PT ;  /* 0x00000004ff197212 */ /* 0x000fe400078e33ff */
[-C--:B------:R-:W-:Y:S01]  /*9a50*/  SHF.R.U32.HI R5, RZ, R26.reuse, R3 ;  /* 0x0000001aff057219 */ /* 0x080fe20000011603 */
[----:B------:R-:W3:Y:S01]  /*9a60*/  LDC R30, c[0x0][0x638] ;  /* 0x00018e00ff1e7b82 */ /* 0x000ee20000000800 */
[----:B------:R-:W-:Y:S01]  /*9a70*/  SHF.L.U32 R138, R7, R26, RZ ;  /* 0x0000001a078a7219 */ /* 0x000fe200000006ff */
[----:B------:R-:W-:-:S06]  /*9a80*/  IMAD.MOV.U32 R4, RZ, RZ, R14 ;  /* 0x000000ffff047224 */ /* 0x000fcc00078e000e */
[----:B------:R-:W0:Y:S01]  /*9a90*/  LDC R31, c[0x0][0x610] ;  /* 0x00018400ff1f7b82 */ /* 0x000e220000000800 */
[----:B----4-:R-:W-:Y:S05]  /*9aa0*/  @!P0 BRA `(.L_x_258) ;  /* 0x0000000000288947 */ /* 0x010fea0003800000 */
        /* <DEDUP_REMOVED lines=10> */
.L_x_258:
[----:B------:R-:W-:Y:S01]  /*9b50*/  ISETP.NE.AND P0, PT, R2, 0x1, PT ;  /* 0x000000010200780c */ /* 0x000fe20003f05270 */
[----:B0-----:R-:W-:Y:S01]  /*9b60*/  VIADD R7, R20, 0xffffffff ;  /* 0xffffffff14077836 */ /* 0x001fe20000000000 */
[----:B-12---:R-:W-:Y:S01]  /*9b70*/  SHF.R.U64 R0, R4, R27, R5 ;  /* 0x0000001b04007219 */ /* 0x006fe20000001205 */
[----:B------:R-:W-:Y:S01]  /*9b80*/  IMAD.MOV R13, RZ, RZ, -R13 ;  /* 0x000000ffff0d7224 */ /* 0x000fe200078e0a0d */
[----:B------:R-:W-:Y:S01]  /*9b90*/  LOP3.LUT R5, R10, R25, RZ, 0xc0, !PT ;  /* 0x000000190a057212 */ /* 0x000fe200078ec0ff */
[----:B------:R-:W-:Y:S02]  /*9ba0*/  IMAD.MOV.U32 R4, RZ, RZ, 0x1 ;  /* 0x00000001ff047424 */ /* 0x000fe400078e00ff */
[----:B------:R-:W-:Y:S02]  /*9bb0*/  IMAD.MOV R3, RZ, RZ, -R0 ;  /* 0x000000ffff037224 */ /* 0x000fe400078e0a00 */
[----:B------:R-:W-:Y:S01]  /*9bc0*/  IMAD R138, R138, R0, R5 ;  /* 0x000000008a8a7224 */ /* 0x000fe200078e0205 */
[----:B------:R-:W-:Y:S01]  /*9bd0*/  LOP3.LUT R5, R12, R7, RZ, 0xc0, !PT ;  /* 0x000000070c057212 */ /* 0x000fe200078ec0ff */
[----:B---3--:R-:W-:-:S02]  /*9be0*/  IMAD R0, R3, R30, R14 ;  /* 0x0000001e03007224 */ /* 0x008fc400078e020e */
[----:B------:R-:W-:Y:S02]  /*9bf0*/  @P0 IMAD R21, R15, R13, R24 ;  /* 0x0000000d0f150224 */ /* 0x000fe400078e0218 */
[----:B------:R-:W-:Y:S01]  /*9c00*/  IMAD R3, R0, R20, R5 ;  /* 0x0000001400037224 */ /* 0x000fe200078e0205 */
[----:B------:R-:W-:Y:S01]  /*9c10*/  PRMT R0, R4, 0x7610, R0 ;  /* 0x0000761004007816 */ /* 0x000fe20000000000 */
[----:B------:R-:W-:-:S05]  /*9c20*/  IMAD R138, R138, R31, R21 ;  /* 0x0000001f8a8a7224 */ /* 0x000fca00078e0215 */
[----:B------:R-:W-:Y:S02]  /*9c30*/  SEL R140, R3, R138, !P0 ;  /* 0x0000008a038c7207 */ /* 0x000fe40004000000 */
[----:B------:R-:W-:-:S07]  /*9c40*/  SEL R138, R138, R3, !P0 ;  /* 0x000000038a8a7207 */ /* 0x000fce0004000000 */
.L_x_256:
[----:B------:R-:W-:-:S13]  /*9c50*/  LOP3.LUT P0, RZ, R0, 0xff, RZ, 0xc0, !PT ;  /* 0x000000ff00ff7812 */ /* 0x000fda000780c0ff */
[----:B------:R-:W-:Y:S05]  /*9c60*/  @P0 BRA `(.L_x_259) ;  /* 0xffffff7400e40947 */ /* 0x000fea000383ffff */
[----:B------:R-:W-:Y:S05]  /*9c70*/  EXIT ;  /* 0x000000000000794d */ /* 0x000fea0003800000 */
.L_x_8:
[----:B0-----:R-:W-:Y:S01]  /*9c80*/  ULDC.64 UR4, c[0x0][0x650] ;  /* 0x0001940000047ab9 */ /* 0x001fe20000000a00 */
        /* <DEDUP_REMOVED lines=25> */
.L_x_261:
[----:B------:R-:W0:Y:S01]  /*9e20*/  LDC.64 R28, c[0x0][0x640] ;  /* 0x00019000ff1c7b82 */ /* 0x000e220000000a00 */
[-CC-:B------:R-:W-:Y:S01]  /*9e30*/  SHF.R.U64 R22, R12, R6.reuse, R13.reuse ;  /* 0x000000060c167219 */ /* 0x180fe2000000120d */
[----:B------:R-:W-:Y:S01]  /*9e40*/  IMAD.MOV.U32 R30, RZ, RZ, 0x1 ;  /* 0x00000001ff1e7424 */ /* 0x000fe200078e00ff */
[----:B------:R-:W-:Y:S02]  /*9e50*/  SHF.R.U32.HI R6, RZ, R6, R13 ;  /* 0x00000006ff067219 */ /* 0x000fe4000001160d */
        /* <DEDUP_REMOVED lines=8> */
[----:B------:R-:W-:Y:S01]  /*9ee0*/  IMAD.IADD R9, R9, 0x1, R11 ;  /* 0x0000000109097824 */ /* 0x000fe200078e020b */
[----:B0-----:R-:W-:-:S04]  /*9ef0*/  ISETP.NE.U32.AND P0, PT, R28, RZ, PT ;  /* 0x000000ff1c00720c */ /* 0x001fc80003f05070 */
[----:B------:R-:W-:Y:S02]  /*9f00*/  ISETP.NE.AND.EX P0, PT, R29, RZ, PT, P0 ;  /* 0x000000ff1d00720c */ /* 0x000fe40003f05300 */
[----:B------:R-:W0:Y:S01]  /*9f10*/  LDC R20, c[0x0][0x600] ;  /* 0x00018000ff147b82 */ /* 0x000e220000000800 */
[-CC-:B-1----:R-:W-:Y:S01]  /*9f20*/  SHF.R.U64 R14, R8, R10.reuse, R9.reuse ;  /* 0x0000000a080e7219 */ /* 0x182fe20000001209 */
[----:B------:R-:W-:Y:S01]  /*9f30*/  IMAD.MOV.U32 R8, RZ, RZ, -0x1 ;  /* 0xffffffffff087424 */ /* 0x000fe200078e00ff */
[----:B------:R-:W-:-:S05]  /*9f40*/  SHF.R.U32.HI R9, RZ, R10, R9 ;  /* 0x0000000aff097219 */ /* 0x000fca0000011609 */
[----:B------:R-:W1:Y:S01]  /*9f50*/  LDC R24, c[0x0][0x648] ;  /* 0x00019200ff187b82 */ /* 0x000e620000000800 */
[-CC-:B--2---:R-:W-:Y:S02]  /*9f60*/  SHF.R.U64 R23, R14, R12.reuse, R9.reuse ;  /* 0x0000000c0e177219 */ /* 0x184fe40000001209 */
[----:B------:R-:W-:-:S05]  /*9f70*/  SHF.R.U32.HI R6, RZ, R12, R9 ;  /* 0x0000000cff067219 */ /* 0x000fca0000011609 */
[----:B------:R-:W2:Y:S01]  /*9f80*/  LDC R26, c[0x0][0x638] ;  /* 0x00018e00ff1a7b82 */ /* 0x000ea20000000800 */
[-C--:B---3--:R-:W-:Y:S02]  /*9f90*/  SHF.L.U32 R8, R8, R27.reuse, RZ ;  /* 0x0000001b08087219 */ /* 0x088fe400000006ff */
[-CC-:B------:R-:W-:Y:S02]  /*9fa0*/  SHF.R.U64 R25, R23, R27.reuse, R6.reuse ;  /* 0x0000001b17197219 */ /* 0x180fe40000001206 */
[----:B------:R-:W-:Y:S02]  /*9fb0*/  LOP3.LUT R32, RZ, R8, RZ, 0x33, !PT ;  /* 0x00000008ff207212 */ /* 0x000fe400078e33ff */
[----:B------:R-:W-:Y:S01]  /*9fc0*/  SHF.R.U32.HI R9, RZ, R27, R6 ;  /* 0x0000001bff097219 */ /* 0x000fe20000011606 */
[----:B------:R-:W3:Y:S01]  /*9fd0*/  LDC R31, c[0x0][0x610] ;  /* 0x00018400ff1f7b82 */ /* 0x000ee20000000800 */
[----:B------:R-:W-:Y:S01]  /*9fe0*/  IMAD.MOV.U32 R8, RZ, RZ, R25 ;  /* 0x000000ffff087224 */ /* 0x000fe200078e0019 */
[----:B------:R-:W-:Y:S06]  /*9ff0*/  @!P0 BRA `(.L_x_262) ;  /* 0x0000000000288947 */ /* 0x000fec0003800000 */
        /* <DEDUP_REMOVED lines=10> */
.L_x_262:
[----:B------:R-:W-:Y:S02]  /*a0a0*/  ISETP.NE.AND P0, PT, R2, 0x1, PT ;  /* 0x000000010200780c */ /* 0x000fe40003f05270 */
[----:B-1----:R-:W-:Y:S01]  /*a0b0*/  SHF.R.U64 R6, R8, R24, R9 ;  /* 0x0000001808067219 */ /* 0x002fe20000001209 */
[----:B0-----:R-:W-:Y:S01]  /*a0c0*/  VIADD R9, R20, 0xffffffff ;  /* 0xffffffff14097836 */ /* 0x001fe20000000000 */
[----:B------:R-:W-:Y:S02]  /*a0d0*/  SHF.L.U32 R30, R30, R27, RZ ;  /* 0x0000001b1e1e7219 */ /* 0x000fe400000006ff */
[----:B------:R-:W-:Y:S01]  /*a0e0*/  LOP3.LUT R5, R23, R32, RZ, 0xc0, !PT ;  /* 0x0000002017057212 */ /* 0x000fe200078ec0ff */
[----:B------:R-:W-:-:S04]  /*a0f0*/  IMAD.MOV R8, RZ, RZ, -R6 ;  /* 0x000000ffff087224 */ /* 0x000fc800078e0a06 */
[----:B------:R-:W-:Y:S01]  /*a100*/  IMAD R6, R30, R6, R5 ;  /* 0x000000061e067224 */ /* 0x000fe200078e0205 */
[----:B------:R-:W-:Y:S01]  /*a110*/  LOP3.LUT R5, R14, R9, RZ, 0xc0, !PT ;  /* 0x000000090e057212 */ /* 0x000fe200078ec0ff */
[----:B------:R-:W-:Y:S02]  /*a120*/  @P0 IMAD R3, R7, R21, R4 ;  /* 0x0000001507030224 */ /* 0x000fe400078e0204 */
[----:B--2---:R-:W-:Y:S02]  /*a130*/  IMAD R4, R8, R26, R25 ;  /* 0x0000001a08047224 */ /* 0x004fe400078e0219 */
[----:B---3--:R-:W-:Y:S02]  /*a140*/  IMAD R3, R6, R31, R3 ;  /* 0x0000001f06037224 */ /* 0x008fe400078e0203 */
[----:B------:R-:W-:Y:S02]  /*a150*/  IMAD R4, R4, R20, R5 ;  /* 0x0000001404047224 */ /* 0x000fe400078e0205 */
[----:B------:R-:W-:-:S02]  /*a160*/  IMAD.MOV.U32 R8, RZ, RZ, 0x1 ;  /* 0x00000001ff087424 */ /* 0x000fc400078e00ff */
[----:B------:R-:W-:Y:S01]  /*a170*/  IMAD.MOV.U32 R6, RZ, RZ, R22 ;  /* 0x000000ffff067224 */ /* 0x000fe200078e0016 */
[----:B------:R-:W-:Y:S02]  /*a180*/  SEL R20, R4, R3, !P0 ;  /* 0x0000000304147207 */ /* 0x000fe40004000000 */
[----:B------:R-:W-:-:S07]  /*a190*/  SEL R13, R3, R4, !P0 ;  /* 0x00000004030d7207 */ /* 0x000fce0004000000 */
.L_x_260:
[----:B------:R-:W-:-:S08]  /*a1a0*/  NOP ;  /* 0x0000000000007918 */ /* 0x000fd00000000000 */
[----:B------:R-:W0:-:S00]  /*a1b0*/  USETMAXREG.DEALLOC.CTAPOOL 0x28 ;  /* 0x00000028000079c8 */ /* 0x000e0000080e0500 */
[----:B0-----:R-:W-:-:S13]  /*a1c0*/  ISETP.NE.AND P0, PT, R0, RZ, PT ;  /* 0x000000ff0000720c */ /* 0x001fda0003f05270 */
[----:B------:R-:W-:Y:S05]  /*a1d0*/  @P0 EXIT ;  /* 0x000000000000094d */ /* 0x000fea0003800000 */
[----:B------:R-:W-:Y:S01]  /*a1e0*/  LOP3.LUT P0, RZ, R8, 0xff, RZ, 0xc0, !PT ;  /* 0x000000ff08ff7812 */ /* 0x000fe2000780c0ff */
[----:B------:R-:W-:Y:S02]  /*a1f0*/  IMAD.MOV.U32 R0, RZ, RZ, 0x1 ;  /* 0x00000001ff007424 */ /* 0x000fe400078e00ff */
[----:B------:R-:W-:-:S10]  /*a200*/  IMAD.MOV.U32 R3, RZ, RZ, RZ ;  /* 0x000000ffff037224 */ /* 0x000fd400078e00ff */
[----:B------:R-:W-:Y:S05]  /*a210*/  @!P0 BRA `(.L_x_263) ;  /* 0x0000000c00448947 */ /* 0x000fea0003800000 */
[----:B------:R-:W0:Y:S01]  /*a220*/  LDC R0, c[0x0][0x28c] ;  /* 0x0000a300ff007b82 */ /* 0x000e220000000800 */
[----:B------:R-:W1:Y:S01]  /*a230*/  S2R R9, SR_CgaCtaId ;  /* 0x0000000000097919 */ /* 0x000e620000008800 */
[----:B------:R-:W-:Y:S01]  /*a240*/  ULDC UR5, c[0x0][0x600] ;  /* 0x0001800000057ab9 */ /* 0x000fe20000000800 */
[----:B------:R-:W-:Y:S01]  /*a250*/  ULDC UR4, c[0x0][0xc] ;  /* 0x0000030000047ab9 */ /* 0x000fe20000000800 */
[----:B------:R-:W-:Y:S01]  /*a260*/  UIADD3 UR16, UR5, -0x1, URZ ;  /* 0xffffffff05107890 */ /* 0x000fe2000fffe03f */
[----:B------:R-:W-:Y:S01]  /*a270*/  BSSY B0, `(.L_x_263) ;  /* 0x00000cb000007945 */ /* 0x000fe20003800000 */
[----:B------:R-:W-:Y:S01]  /*a280*/  ULDC UR6, c[0x0][0x658] ;  /* 0x0001960000067ab9 */ /* 0x000fe20000000800 */
[----:B------:R-:W-:Y:S01]  /*a290*/  ULDC UR5, c[0x0][0x10] ;  /* 0x0000040000057ab9 */ /* 0x000fe20000000800 */
[----:B------:R-:W-:Y:S01]  /*a2a0*/  UMOV UR7, 0xffffffff ;  /* 0xffffffff00077882 */ /* 0x000fe20000000000 */
[----:B------:R-:W-:Y:S01]  /*a2b0*/  UMOV UR8, 0x1 ;  /* 0x0000000100087882 */ /* 0x000fe20000000000 */
[----:B------:R-:W-:Y:S01]  /*a2c0*/  UIMAD.WIDE.U32 UR4, UR4, UR5, URZ ;  /* 0x00000005040472a5 */ /* 0x000fe2000f8e003f */
[----:B------:R-:W-:Y:S01]  /*a2d0*/  IMAD.MOV.U32 R11, RZ, RZ, 0x1 ;  /* 0x00000001ff0b7424 */ /* 0x000fe200078e00ff */
[----:B------:R-:W-:Y:S01]  /*a2e0*/  USHF.L.U32 UR7, UR7, UR6, URZ ;  /* 0x0000000607077299 */ /* 0x000fe2000800063f */
[----:B------:R-:W-:Y:S01]  /*a2f0*/  LOP3.LUT R8, R19, 0x2, RZ, 0xfc, !PT ;  /* 0x0000000213087812 */ /* 0x000fe200078efcff */
[----:B------:R-:W-:-:S02]  /*a300*/  USHF.L.U32 UR18, UR8, UR6, URZ ;  /* 0x0000000608127299 */ /* 0x000fc4000800063f */
[----:B------:R-:W-:Y:S01]  /*a310*/  ULOP3.LUT UR17, URZ, UR7, URZ, 0x33, !UPT ;  /* 0x000000073f117292 */ /* 0x000fe2000f8e333f */
[----:B------:R-:W-:Y:S01]  /*a320*/  ULDC UR6, c[0x0][0x14] ;  /* 0x0000050000067ab9 */ /* 0x000fe20000000800 */
[----:B------:R-:W-:Y:S01]  /*a330*/  ULDC.64 UR22, c[0x0][0x198] ;  /* 0x0000660000167ab9 */ /* 0x000fe20000000a00 */
[----:B------:R-:W-:Y:S02]  /*a340*/  UIMAD.WIDE.U32 UR20, UR4, UR6, URZ ;  /* 0x00000006041472a5 */ /* 0x000fe4000f8e003f */
[----:B------:R-:W-:Y:S01]  /*a350*/  UIMAD UR13, UR5, UR6, URZ ;  /* 0x00000006050d72a4 */ /* 0x000fe2000f8e023f */
[----:B0-----:R-:W-:-:S03]  /*a360*/  VIADD R0, R0, 0xf ;  /* 0x0000000f00007836 */ /* 0x001fc60000000000 */
[----:B------:R-:W-:Y:S02]  /*a370*/  UIADD3 UR13, UR21, UR13, URZ ;  /* 0x0000000d150d7290 */ /* 0x000fe4000fffe03f */
[----:B------:R-:W-:-:S04]  /*a380*/  SHF.R.S32.HI R3, RZ, 0x1f, R0 ;  /* 0x0000001fff037819 */ /* 0x000fc80000011400 */
[----:B------:R-:W-:Y:S01]  /*a390*/  LEA.HI R3, R3, R0, RZ, 0x4 ;  /* 0x0000000003037211 */ /* 0x000fe200078f20ff */
[----:B------:R-:W-:Y:S01]  /*a3a0*/  IMAD.MOV.U32 R0, RZ, RZ, 0x1 ;  /* 0x00000001ff007424 */ /* 0x000fe200078e00ff */
[----:B-1----:R-:W-:Y:S02]  /*a3b0*/  LOP3.LUT R9, R9, 0x1, RZ, 0xc0, !PT ;  /* 0x0000000109097812 */ /* 0x002fe400078ec0ff */
[----:B------:R-:W-:Y:S01]  /*a3c0*/  SHF.R.S32.HI R10, RZ, 0x4, R3 ;  /* 0x00000004ff0a7819 */ /* 0x000fe20000011403 */
[----:B------:R-:W-:-:S04]  /*a3d0*/  IMAD.MOV.U32 R3, RZ, RZ, RZ ;  /* 0x000000ffff037224 */ /* 0x000fc800078e00ff */
[----:B------:R-:W-:-:S07]  /*a3e0*/  VIADD R12, R10, 0x1 ;  /* 0x000000010a0c7836 */ /* 0x000fce0000000000 */
.L_x_274:
[----:B------:R-:W-:-:S03]  /*a3f0*/  UMOV UR4, 0xffffffff ;  /* 0xffffffff00047882 */ /* 0x000fc60000000000 */
[----:B------:R-:W-:Y:S05]  /*a400*/  BRA.DIV UR4, `(.L_x_264) ;  /* 0x0000001604d07947 */ /* 0x000fea000b800000 */
[----:B------:R-:W-:-:S13]  /*a410*/  ELECT P6, URZ, PT ;  /* 0x00000000003f782f */ /* 0x000fda00038c0000 */
.L_x_300:
[----:B------:R-:W0:Y:S01]  /*a420*/  LDC R4, c[0x0][0x28c] ;  /* 0x0000a300ff047b82 */ /* 0x000e220000000800 */
[----:B------:R-:W-:Y:S01]  /*a430*/  BSSY B1, `(.L_x_265) ;  /* 0x000003a000017945 */ /* 0x000fe20003800000 */
[----:B0-----:R-:W-:-:S13]  /*a440*/  ISETP.LT.OR P6, PT, R4, 0x1, !P6 ;  /* 0x000000010400780c */ /* 0x001fda00077c1670 */
[----:B------:R-:W-:Y:S05]  /*a450*/  @P6 BRA `(.L_x_266) ;  /* 0x0000000000dc6947 */ /* 0x000fea0003800000 */
[----:B------:R-:W-:Y:S02]  /*a460*/  IMAD R20, R20, 0x2, R9 ;  /* 0x0000000214147824 */ /* 0x000fe400078e0209 */
[----:B------:R-:W-:Y:S02]  /*a470*/  IMAD.SHL.U32 R21, R13, 0x100, RZ ;  /* 0x000001000d157824 */ /* 0x000fe400078e00ff */
[----:B------:R-:W-:Y:S02]  /*a480*/  IMAD.MOV.U32 R22, RZ, RZ, RZ ;  /* 0x000000ffff167224 */ /* 0x000fe400078e00ff */
[----:B------:R-:W-:Y:S02]  /*a490*/  IMAD.MOV.U32 R4, RZ, RZ, R12 ;  /* 0x000000ffff047224 */ /* 0x000fe400078e000c */
[----:B------:R-:W-:Y:S02]  /*a4a0*/  IMAD.MOV.U32 R5, RZ, RZ, R0 ;  /* 0x000000ffff057224 */ /* 0x000fe400078e0000 */
[----:B------:R-:W-:-:S02]  /*a4b0*/  IMAD.MOV.U32 R14, RZ, RZ, R3 ;  /* 0x000000ffff0e7224 */ /* 0x000fc400078e0003 */
[----:B------:R-:W-:-:S07]  /*a4c0*/  IMAD R15, R20, 0x38, RZ ;  /* 0x00000038140f7824 */ /* 0x000fce00078e02ff */
.L_x_269:
[----:B------:R-:W0:Y:S01]  /*a4d0*/  S2R R20, SR_CgaCtaId ;  /* 0x0000000000147919 */ /* 0x000e220000008800 */
[----:B------:R-:W-:Y:S02]  /*a4e0*/  MOV R7, 0x400 ;  /* 0x0000040000077802 */ /* 0x000fe40000000f00 */
[----:B------:R-:W-:-:S13]  /*a4f0*/  LOP3.LUT P1, RZ, R18, 0x7f, RZ, 0xc0, !PT ;  /* 0x0000007f12ff7812 */ /* 0x000fda000782c0ff */
[----:B------:R-:W1:Y:S01]  /*a500*/  @!P1 LDC R13, c[0x0][0x500] ;  /* 0x00014000ff0d9b82 */ /* 0x000e620000000800 */
[----:B0-----:R-:W-:Y:S02]  /*a510*/  LEA R23, R20, R7, 0x18 ;  /* 0x0000000714177211 */ /* 0x001fe400078ec0ff */
[----:B------:R-:W-:-:S03]  /*a520*/  SHF.L.U32 R7, R5, 0x1f, RZ ;  /* 0x0000001f05077819 */ /* 0x000fc600000006ff */
[----:B------:R-:W-:-:S04]  /*a530*/  IMAD R20, R14, 0x8, R23 ;  /* 0x000000080e147824 */ /* 0x000fc800078e0217 */
[----:B------:R-:W0:Y:S02]  /*a540*/  SYNCS.PHASECHK.TRANS64.TRYWAIT P0, [R20+URZ+0x98], R7 ;  /* 0x00009807140075a7 */ /* 0x000e24000800017f */
[----:B01----:R-:W-:Y:S05]  /*a550*/  @!P0 BRA `(.L_x_267) ;  /* 0x00000014009c8947 */ /* 0x003fea0003800000 */
.L_x_301:
[----:B0-----:R-:W-:Y:S01]  /*a560*/  PRMT R7, R8, 0x9910, RZ ;  /* 0x0000991008077816 */ /* 0x001fe200000000ff */
[----:B------:R0:W-:Y:S03]  /*a570*/  @!P1 SYNCS.ARRIVE.TRANS64 RZ, [R20+URZ], R13 ;  /* 0x0000000d14ff99a7 */ /* 0x0001e6000800003f */
[----:B------:R-:W-:-:S13]  /*a580*/  ISETP.NE.AND P0, PT, R7, 0x2, PT ;  /* 0x000000020700780c */ /* 0x000fda0003f05270 */
[----:B0-----:R-:W-:Y:S05]  /*a590*/  @P0 BRA `(.L_x_268) ;  /* 0x0000000000040947 */ /* 0x001fea0003800000 */
[----:B------:R-:W-:Y:S01]  /*a5a0*/  BPT.TRAP 0x1 ;  /* 0x000000040000795c */ /* 0x000fe20000300000 */
.L_x_268:
[----:B------:R-:W-:Y:S01]  /*a5b0*/  IMAD R7, R14, 0x2, R9 ;  /* 0x000000020e077824 */ /* 0x000fe200078e0209 */
[----:B------:R-:W-:Y:S01]  /*a5c0*/  R2UR UR9, R20 ;  /* 0x00000000140972ca */ /* 0x000fe200000e0000 */
[--C-:B------:R-:W-:Y:S01]  /*a5d0*/  IMAD R13, R14, 0x2000, R23.reuse ;  /* 0x000020000e0d7824 */ /* 0x100fe200078e0217 */
[----:B------:R-:W-:Y:S01]  /*a5e0*/  UIADD3 UR4, UP0, UR22, 0xf0, URZ ;  /* 0x000000f016047890 */ /* 0x000fe2000ff1e03f */
[----:B------:R-:W-:Y:S01]  /*a5f0*/  IMAD R7, R7, 0x380, RZ ;  /* 0x0000038007077824 */ /* 0x000fe200078e02ff */
[----:B------:R-:W-:Y:S01]  /*a600*/  R2UR UR11, R21 ;  /* 0x00000000150b72ca */ /* 0x000fe200000e0000 */
[----:B------:R-:W-:Y:S01]  /*a610*/  VIADD R4, R4, 0xffffffff ;  /* 0xffffffff04047836 */ /* 0x000fe20000000000 */
[----:B------:R-:W-:Y:S01]  /*a620*/  R2UR UR5, R13 ;  /* 0x000000000d0572ca */ /* 0x000fe200000e0000 */
[----:B------:R-:W-:Y:S01]  /*a630*/  IMAD R7, R7, 0x2, R23 ;  /* 0x0000000207077824 */ /* 0x000fe200078e0217 */
[----:B------:R-:W-:Y:S01]  /*a640*/  R2UR UR10, R22 ;  /* 0x00000000160a72ca */ /* 0x000fe200000e0000 */
[----:B------:R-:W-:Y:S01]  /*a650*/  UIADD3 UR24, UP1, UR22, 0x1f0, URZ ;  /* 0x000001f016187890 */ /* 0x000fe2000ff3e03f */
[----:B------:R-:W-:Y:S01]  /*a660*/  R2UR UR12, R6 ;  /* 0x00000000060c72ca */ /* 0x000fe200000e0000 */
[----:B------:R-:W-:Y:S01]  /*a670*/  VIADD R14, R14, 0x1 ;  /* 0x000000010e0e7836 */ /* 0x000fe20000000000 */
[----:B------:R-:W-:Y:S01]  /*a680*/  R2UR UR8, R7 ;  /* 0x00000000070872ca */ /* 0x000fe200000e0000 */
[----:B------:R-:W-:Y:S01]  /*a690*/  UIADD3.X UR25, URZ, UR23, URZ, UP1, !UPT ;  /* 0x000000173f197290 */ /* 0x000fe20008ffe43f */
[----:B------:R-:W-:Y:S01]  /*a6a0*/  R2UR UR19, R15 ;  /* 0x000000000f1372ca */ /* 0x000fe200000e0000 */
[----:B------:R-:W-:Y:S01]  /*a6b0*/  UMOV UR6, 0x0 ;  /* 0x0000000000067882 */ /* 0x000fe20000000000 */
[----:B------:R-:W-:Y:S01]  /*a6c0*/  ISETP.GT.AND P1, PT, R4, 0x1, PT ;  /* 0x000000010400780c */ /* 0x000fe20003f24270 */
[----:B------:R-:W-:Y:S01]  /*a6d0*/  UMOV UR7, 0x10000000 ;  /* 0x1000000000077882 */ /* 0x000fe20000000000 */
[----:B------:R-:W-:Y:S01]  /*a6e0*/  ISETP.NE.AND P0, PT, R14, 0x13, PT ;  /* 0x000000130e00780c */ /* 0x000fe20003f05270 */
[----:B------:R-:W-:Y:S01]  /*a6f0*/  UIADD3 UR14, UR5, 0x200, URZ ;  /* 0x00000200050e7890 */ /* 0x000fe2000fffe03f */
[----:B------:R-:W-:Y:S01]  /*a700*/  VIADD R22, R22, 0x10 ;  /* 0x0000001016167836 */ /* 0x000fe20000000000 */
[----:B------:R-:W-:Y:S01]  /*a710*/  UIADD3.X UR5, URZ, UR23, URZ, UP0, !UPT ;  /* 0x000000173f057290 */ /* 0x000fe200087fe43f */
[----:B------:R-:W-:Y:S01]  /*a720*/  SEL R20, RZ, 0x1, P0 ;  /* 0x00000001ff147807 */ /* 0x000fe20000000000 */
[----:B------:R-:W-:Y:S01]  /*a730*/  UMOV UR26, 0x30000 ;  /* 0x00030000001a7882 */ /* 0x000fe20000000000 */
[----:B------:R-:W-:Y:S01]  /*a740*/  SEL R14, R14, RZ, P0 ;  /* 0x000000ff0e0e7207 */ /* 0x000fe20000000000 */
[----:B------:R-:W-:Y:S01]  /*a750*/  UIADD3 UR15, UR8, 0x26200, URZ ;  /* 0x00026200080f7890 */ /* 0x000fe2000fffe03f */
[----:B------:R-:W-:-:S02]  /*a760*/  LOP3.LUT R5, R5, R20, RZ, 0x3c, !PT ;  /* 0x0000001405057212 */ /* 0x000fc400078e3cff */
[----:B------:R-:W-:Y:S02]  /*a770*/  UMOV UR8, UR14 ;  /* 0x0000000e00087c82 */ /* 0x000fe40008000000 */
[----:B------:R0:W-:Y:S02]  /*a780*/  UTMALDG.3D [UR8], [UR4], desc[UR6] ;  /* 0x00000608040075b4 */ /* 0x0001e40008011000 */
[----:B0-----:R-:W-:Y:S01]  /*a790*/  UMOV UR8, UR15 ;  /* 0x0000000f00087c82 */ /* 0x001fe20008000000 */
[----:B------:R-:W-:Y:S02]  /*a7a0*/  UMOV UR11, UR19 ;  /* 0x00000013000b7c82 */ /* 0x000fe40008000000 */
[----:B------:R0:W-:Y:S02]  /*a7b0*/  UTMALDG.3D.MULTICAST [UR8], [UR24], UR26, desc[UR6] ;  /* 0x00000608180073b4 */ /* 0x0001e4000801181a */
[----:B0-----:R-:W-:Y:S05]  /*a7c0*/  @P1 BRA `(.L_x_269) ;  /* 0xfffffffc00401947 */ /* 0x001fea000383ffff */
.L_x_266:
[----:B------:R-:W-:Y:S05]  /*a7d0*/  BSYNC B1 ;  /* 0x0000000000017941 */ /* 0x000fea0003800000 */
.L_x_265:
[----:B------:R-:W-:Y:S01]  /*a7e0*/  LOP3.LUT P1, RZ, R11, 0xff, RZ, 0xc0, !PT ;  /* 0x000000ff0bff7812 */ /* 0x000fe2000782c0ff */
[C---:B------:R-:W-:Y:S01]  /*a7f0*/  IMAD.IADD R6, R10.reuse, 0x1, R3 ;  /* 0x000000010a067824 */ /* 0x040fe200078e0203 */
[----:B------:R-:W-:Y:S01]  /*a800*/  ULDC.64 UR4, c[0x0][0x650] ;  /* 0x0001940000047ab9 */ /* 0x000fe20000000a00 */
[----:B------:R-:W-:Y:S01]  /*a810*/  ISETP.GE.U32.AND P2, PT, R10, 0x13, PT ;  /* 0x000000130a00780c */ /* 0x000fe20003f46070 */
[----:B------:R-:W-:Y:S01]  /*a820*/  BSSY B1, `(.L_x_270) ;  /* 0x000006d000017945 */ /* 0x000fe20003800000 */
[C---:B------:R-:W-:Y:S01]  /*a830*/  IMAD.WIDE.U32 R4, R6.reuse, -0x50d79435, RZ ;  /* 0xaf286bcb06047825 */ /* 0x040fe200078e00ff */
[C---:B------:R-:W-:Y:S02]  /*a840*/  ISETP.GT.U32.AND P0, PT, R6.reuse, 0x12, PT ;  /* 0x000000120600780c */ /* 0x040fe40003f04070 */
[----:B------:R-:W-:Y:S01]  /*a850*/  PRMT R11, RZ, 0x7610, R11 ;  /* 0x00007610ff0b7816 */ /* 0x000fe2000000000b */
[----:B------:R-:W-:Y:S01]  /*a860*/  IMAD.IADD R4, R6, 0x1, -R5 ;  /* 0x0000000106047824 */ /* 0x000fe200078e0a05 */
[----:B------:R-:W-:Y:S01]  /*a870*/  ISETP.LT.U32.AND P0, PT, R10, 0x13, P0 ;  /* 0x000000130a00780c */ /* 0x000fe20000701070 */
[----:B------:R-:W-:-:S02]  /*a880*/  IMAD.MOV.U32 R13, RZ, RZ, -0x1 ;  /* 0xffffffffff0d7424 */ /* 0x000fc400078e00ff */
[----:B------:R-:W0:Y:S01]  /*a890*/  @P1 S2R R14, SR_CgaCtaId ;  /* 0x00000000000e1919 */ /* 0x000e220000008800 */
[----:B------:R-:W-:Y:S01]  /*a8a0*/  @P1 MOV R3, 0x400 ;  /* 0x0000040000031802 */ /* 0x000fe20000000f00 */
[----:B------:R-:W-:Y:S01]  /*a8b0*/  IMAD.MOV.U32 R20, RZ, RZ, -0x1 ;  /* 0xffffffffff147424 */ /* 0x000fe200078e00ff */
[----:B------:R-:W-:Y:S02]  /*a8c0*/  LEA.HI R4, R4, R5, RZ, 0x1f ;  /* 0x0000000504047211 */ /* 0x000fe400078ff8ff */
[----:B0-----:R-:W-:Y:S02]  /*a8d0*/  @P1 LEA R14, R14, R3, 0x18 ;  /* 0x000000030e0e1211 */ /* 0x001fe400078ec0ff */
[----:B------:R-:W-:Y:S02]  /*a8e0*/  SEL R3, RZ, 0x1, !P0 ;  /* 0x00000001ff037807 */ /* 0x000fe40004000000 */
[----:B------:R-:W-:Y:S01]  /*a8f0*/  IADD3 R16, P0, R16, UR20, RZ ;  /* 0x0000001410107c10 */ /* 0x000fe2000ff1e0ff */
[----:B------:R0:W-:Y:S01]  /*a900*/  @P1 SYNCS.ARRIVE.TRANS64.A1T0 RZ, [R14+URZ+0x148], RZ ;  /* 0x000148ff0eff19a7 */ /* 0x0001e2000810003f */
[----:B------:R-:W-:-:S02]  /*a910*/  LOP3.LUT R0, R0, R3, RZ, 0x3c, !PT ;  /* 0x0000000300007212 */ /* 0x000fc400078e3cff */
[----:B------:R-:W-:Y:S02]  /*a920*/  IADD3.X R17, R17, UR13, RZ, P0, !PT ;  /* 0x0000000d11117c10 */ /* 0x000fe400087fe4ff */
[----:B------:R-:W-:Y:S02]  /*a930*/  ISETP.GE.U32.AND P0, PT, R16, UR4, PT ;  /* 0x0000000410007c0c */ /* 0x000fe4000bf06070 */
[----:B------:R-:W-:Y:S02]  /*a940*/  SHF.R.U32.HI R3, RZ, 0x4, R4 ;  /* 0x00000004ff037819 */ /* 0x000fe40000011604 */
[----:B------:R-:W-:Y:S02]  /*a950*/  ISETP.GE.U32.AND.EX P0, PT, R17, UR5, PT, P0 ;  /* 0x0000000511007c0c */ /* 0x000fe4000bf06100 */
[----:B------:R-:W-:Y:S01]  /*a960*/  @P2 LOP3.LUT R0, R0, 0x1, R3, 0x78, !PT ;  /* 0x0000000100002812 */ /* 0x000fe200078e7803 */
[----:B------:R-:W-:Y:S01]  /*a970*/  IMAD R3, R3, -0x13, R6 ;  /* 0xffffffed03037824 */ /* 0x000fe200078e0206 */
[----:B------:R-:W-:Y:S01]  /*a980*/  PRMT R4, RZ, 0x7610, R4 ;  /* 0x00007610ff047816 */ /* 0x000fe20000000004 */
[----:B------:R-:W-:-:S08]  /*a990*/  IMAD.MOV.U32 R6, RZ, RZ, -0x1 ;  /* 0xffffffffff067424 */ /* 0x000fd000078e00ff */
[----:B0-----:R-:W-:Y:S05]  /*a9a0*/  @P0 BRA `(.L_x_271) ;  /* 0x0000000400500947 */ /* 0x001fea0003800000 */
[----:B------:R-:W0:Y:S01]  /*a9b0*/  S2R R15, SR_CTAID.X ;  /* 0x00000000000f7919 */ /* 0x000e220000002500 */
[----:B------:R-:W-:Y:S01]  /*a9c0*/  ULDC.64 UR4, c[0x0][0x628] ;  /* 0x00018a0000047ab9 */ /* 0x000fe20000000a00 */
[----:B------:R-:W1:Y:S01]  /*a9d0*/  LDC R20, c[0x0][0x144] ;  /* 0x00005100ff147b82 */ /* 0x000e620000000800 */
[----:B------:R-:W-:Y:S01]  /*a9e0*/  ISETP.NE.U32.AND P0, PT, RZ, UR4, PT ;  /* 0x00000004ff007c0c */ /* 0x000fe2000bf05070 */
[----:B------:R-:W2:Y:S01]  /*a9f0*/  S2R R13, SR_CTAID.Y ;  /* 0x00000000000d7919 */ /* 0x000ea20000002600 */
[----:B------:R-:W-:Y:S01]  /*aa00*/  ULDC UR7, c[0x0][0x630] ;  /* 0x00018c0000077ab9 */ /* 0x000fe20000000800 */
[----:B------:R-:W-:Y:S01]  /*aa10*/  ULDC UR8, c[0x0][0x150] ;  /* 0x0000540000087ab9 */ /* 0x000fe20000000800 */
[----:B------:R-:W-:Y:S01]  /*aa20*/  ISETP.NE.AND.EX P0, PT, RZ, UR5, PT, P0 ;  /* 0x00000005ff007c0c */ /* 0x000fe2000bf05300 */
[----:B------:R-:W-:Y:S02]  /*aa30*/  IMAD.MOV.U32 R4, RZ, RZ, R16 ;  /* 0x000000ffff047224 */ /* 0x000fe400078e0010 */
[----:B------:R-:W-:Y:S01]  /*aa40*/  IMAD.MOV.U32 R5, RZ, RZ, R17 ;  /* 0x000000ffff057224 */ /* 0x000fe200078e0011 */
[----:B0-----:R-:W-:-:S09]  /*aa50*/  I2FP.F32.U32 R22, R15 ;  /* 0x0000000f00167245 */ /* 0x001fd20000201000 */
[----:B------:R-:W-:Y:S05]  /*aa60*/  @!P0 BRA `(.L_x_272) ;  /* 0x0000000000288947 */ /* 0x000fea0003800000 */
[----:B------:R-:W-:Y:S02]  /*aa70*/  ULDC UR6, c[0x0][0x634] ;  /* 0x00018d0000067ab9 */ /* 0x000fe40000000800 */
[----:B------:R-:W-:-:S05]  /*aa80*/  IADD3 R5, P0, R16, UR6, RZ ;  /* 0x0000000610057c10 */ /* 0x000fca000ff1e0ff */
[----:B------:R-:W-:-:S04]  /*aa90*/  IMAD.X R21, RZ, RZ, R17, P0 ;  /* 0x000000ffff157224 */ /* 0x000fc800000e0611 */
[----:B------:R-:W-:-:S04]  /*aaa0*/  IMAD.WIDE.U32 R6, R21, UR4, RZ ;  /* 0x0000000415067c25 */ /* 0x000fc8000f8e00ff */
[----:B------:R-:W-:-:S04]  /*aab0*/  IMAD.WIDE.U32 R6, P0, R5, UR5, R6 ;  /* 0x0000000505067c25 */ /* 0x000fc8000f800006 */
[----:B------:R-:W-:-:S04]  /*aac0*/  IMAD.WIDE.U32 R4, R5, UR4, RZ ;  /* 0x0000000405047c25 */ /* 0x000fc8000f8e00ff */
[----:B------:R-:W-:Y:S01]  /*aad0*/  IMAD.MOV.U32 R4, RZ, RZ, R7 ;  /* 0x000000ffff047224 */ /* 0x000fe200078e0007 */
[----:B------:R-:W-:Y:S01]  /*aae0*/  IADD3 RZ, P1, R5, R6, RZ ;  /* 0x0000000605ff7210 */ /* 0x000fe20007f3e0ff */
[----:B------:R-:W-:-:S04]  /*aaf0*/  IMAD.X R5, RZ, RZ, RZ, P0 ;  /* 0x000000ffff057224 */ /* 0x000fc800000e06ff */
[----:B------:R-:W-:-:S08]  /*ab00*/  IMAD.WIDE.U32.X R4, R21, UR5, R4, P1 ;  /* 0x0000000515047c25 */ /* 0x000fd000088e0404 */
.L_x_272:
[----:B------:R-:W-:Y:S01]  /*ab10*/  FMUL R22, R22, UR8 ;  /* 0x0000000816167c20 */ /* 0x000fe20008400000 */
[--C-:B------:R-:W-:Y:S01]  /*ab20*/  SHF.R.U64 R14, R4, UR7, R5.reuse ;  /* 0x00000007040e7c19 */ /* 0x100fe20008001205 */
[----:B------:R-:W-:Y:S01]  /*ab30*/  ULDC.64 UR4, c[0x0][0x620] ;  /* 0x0001880000047ab9 */ /* 0x000fe20000000a00 */
[----:B------:R-:W-:Y:S01]  /*ab40*/  SHF.R.U32.HI R4, RZ, UR7, R5 ;  /* 0x00000007ff047c19 */ /* 0x000fe20008011605 */
[----:B------:R-:W-:Y:S01]  /*ab50*/  ULDC.64 UR6, c[0x0][0x640] ;  /* 0x0001900000067ab9 */ /* 0x000fe20000000a00 */
[----:B------:R-:W-:Y:S01]  /*ab60*/  IADD3 R5, P0, RZ, -R14, RZ ;  /* 0x8000000eff057210 */ /* 0x000fe20007f1e0ff */
[----:B------:R-:W0:Y:S04]  /*ab70*/  F2I.U32.TRUNC.NTZ R22, R22 ;  /* 0x0000001600167305 */ /* 0x000e28000020f000 */
[----:B------:R-:W-:Y:S01]  /*ab80*/  IMAD.X R4, RZ, RZ, ~R4, P0 ;  /* 0x000000ffff047224 */ /* 0x000fe200000e0e04 */
[----:B------:R-:W-:-:S03]  /*ab90*/  ISETP.NE.U32.AND P0, PT, RZ, UR6, PT ;  /* 0x00000006ff007c0c */ /* 0x000fc6000bf05070 */
[----:B------:R-:W-:Y:S01]  /*aba0*/  IMAD R4, R4, UR4, RZ ;  /* 0x0000000404047c24 */ /* 0x000fe2000f8e02ff */
[----:B------:R-:W-:-:S03]  /*abb0*/  ISETP.NE.AND.EX P0, PT, RZ, UR7, PT, P0 ;  /* 0x00000007ff007c0c */ /* 0x000fc6000bf05300 */
[C---:B------:R-:W-:Y:S01]  /*abc0*/  IMAD R7, R5.reuse, UR5, R4 ;  /* 0x0000000505077c24 */ /* 0x040fe2000f8e0204 */
[----:B------:R-:W-:Y:S01]  /*abd0*/  ULDC UR5, c[0x0][0x154] ;  /* 0x0000550000057ab9 */ /* 0x000fe20000000800 */
[----:B------:R-:W-:Y:S01]  /*abe0*/  IMAD.WIDE.U32 R4, R5, UR4, R16 ;  /* 0x0000000405047c25 */ /* 0x000fe2000f8e0010 */
[----:B------:R-:W-:-:S03]  /*abf0*/  ULDC UR4, c[0x0][0x618] ;  /* 0x0001860000047ab9 */ /* 0x000fc60000000800 */
[----:B0-----:R-:W-:Y:S02]  /*ac00*/  IMAD.MOV R6, RZ, RZ, -R22 ;  /* 0x000000ffff067224 */ /* 0x001fe400078e0a16 */
[----:B------:R-:W-:Y:S02]  /*ac10*/  IMAD.IADD R5, R5, 0x1, R7 ;  /* 0x0000000105057824 */ /* 0x000fe400078e0207 */
[----:B-1----:R-:W-:Y:S01]  /*ac20*/  IMAD R15, R20, R6, R15 ;  /* 0x00000006140f7224 */ /* 0x002fe200078e020f */
[----:B--2---:R-:W-:Y:S01]  /*ac30*/  I2FP.F32.U32 R6, R13 ;  /* 0x0000000d00067245 */ /* 0x004fe20000201000 */
[----:B------:R-:W0:Y:S01]  /*ac40*/  LDC R20, c[0x0][0x148] ;  /* 0x00005200ff147b82 */ /* 0x000e220000000800 */
[--C-:B------:R-:W-:Y:S02]  /*ac50*/  SHF.R.U64 R21, R4, UR4, R5.reuse ;  /* 0x0000000404157c19 */ /* 0x100fe40008001205 */
[----:B------:R-:W-:Y:S01]  /*ac60*/  SHF.R.U32.HI R4, RZ, UR4, R5 ;  /* 0x00000004ff047c19 */ /* 0x000fe20008011605 */
[----:B------:R-:W-:Y:S01]  /*ac70*/  FMUL R6, R6, UR5 ;  /* 0x0000000506067c20 */ /* 0x000fe20008400000 */
[----:B------:R-:W-:-:S02]  /*ac80*/  ULDC UR4, c[0x0][0x608] ;  /* 0x0001820000047ab9 */ /* 0x000fc40000000800 */
[--C-:B------:R-:W-:Y:S01]  /*ac90*/  SHF.R.U64 R23, R21, UR4, R4.reuse ;  /* 0x0000000415177c19 */ /* 0x100fe20008001204 */
[----:B------:R1:W2:Y:S01]  /*aca0*/  F2I.U32.TRUNC.NTZ R24, R6 ;  /* 0x0000000600187305 */ /* 0x0002a2000020f000 */
[----:B------:R-:W-:Y:S01]  /*acb0*/  SHF.R.U32.HI R4, RZ, UR4, R4 ;  /* 0x00000004ff047c19 */ /* 0x000fe20008011604 */
[----:B------:R-:W-:-:S03]  /*acc0*/  ULDC UR4, c[0x0][0x658] ;  /* 0x0001960000047ab9 */ /* 0x000fc60000000800 */
[--C-:B------:R-:W-:Y:S02]  /*acd0*/  SHF.R.U64 R22, R23, UR4, R4.reuse ;  /* 0x0000000417167c19 */ /* 0x100fe40008001204 */
[----:B------:R-:W-:-:S03]  /*ace0*/  SHF.R.U32.HI R25, RZ, UR4, R4 ;  /* 0x00000004ff197c19 */ /* 0x000fc60008011604 */
[----:B------:R-:W-:Y:S02]  /*acf0*/  IMAD.MOV.U32 R4, RZ, RZ, R22 ;  /* 0x000000ffff047224 */ /* 0x000fe400078e0016 */
[----:B------:R-:W-:Y:S01]  /*ad00*/  IMAD.MOV.U32 R5, RZ, RZ, R25 ;  /* 0x000000ffff057224 */ /* 0x000fe200078e0019 */
[----:B-1----:R-:W-:Y:S06]  /*ad10*/  @!P0 BRA `(.L_x_273) ;  /* 0x0000000000288947 */ /* 0x002fec0003800000 */
        /* <DEDUP_REMOVED lines=10> */
.L_x_273:
[----:B------:R-:W-:Y:S01]  /*adc0*/  ISETP.NE.AND P0, PT, R2, 0x1, PT ;  /* 0x000000010200780c */ /* 0x000fe20003f05270 */
[----:B------:R-:W-:Y:S01]  /*add0*/  ULDC UR4, c[0x0][0x648] ;  /* 0x0001920000047ab9 */ /* 0x000fe20000000800 */
[----:B------:R-:W-:Y:S01]  /*ade0*/  LOP3.LUT R23, R23, UR17, RZ, 0xc0, !PT ;  /* 0x0000001117177c12 */ /* 0x000fe2000f8ec0ff */
[----:B--2---:R-:W-:Y:S01]  /*adf0*/  IMAD.MOV R24, RZ, RZ, -R24 ;  /* 0x000000ffff187224 */ /* 0x004fe200078e0a18 */
[----:B------:R-:W-:Y:S01]  /*ae00*/  SHF.R.U64 R4, R4, UR4, R5 ;  /* 0x0000000404047c19 */ /* 0x000fe20008001205 */
[----:B------:R-:W-:Y:S01]  /*ae10*/  ULDC UR4, c[0x0][0x638] ;  /* 0x00018e0000047ab9 */ /* 0x000fe20000000800 */
[----:B------:R-:W-:Y:S01]  /*ae20*/  LOP3.LUT R21, R21, UR16, RZ, 0xc0, !PT ;  /* 0x0000001015157c12 */ /* 0x000fe2000f8ec0ff */
[----:B------:R-:W-:Y:S01]  /*ae30*/  ULDC UR5, c[0x0][0x610] ;  /* 0x0001840000057ab9 */ /* 0x000fe20000000800 */
[----:B------:R-:W-:Y:S02]  /*ae40*/  IMAD.MOV.U32 R6, RZ, RZ, R14 ;  /* 0x000000ffff067224 */ /* 0x000fe400078e000e */
[----:B------:R-:W-:-:S02]  /*ae50*/  IMAD.MOV R5, RZ, RZ, -R4 ;  /* 0x000000ffff057224 */ /* 0x000fc400078e0a04 */
[----:B------:R-:W-:Y:S02]  /*ae60*/  IMAD R4, R4, UR18, R23 ;  /* 0x0000001204047c24 */ /* 0x000fe4000f8e0217 */
[----:B0-----:R-:W-:Y:S02]  /*ae70*/  @P0 IMAD R15, R20, R24, R13 ;  /* 0x00000018140f0224 */ /* 0x001fe400078e020d */
[----:B------:R-:W-:Y:S01]  /*ae80*/  IMAD R22, R5, UR4, R22 ;  /* 0x0000000405167c24 */ /* 0x000fe2000f8e0216 */
[----:B------:R-:W-:Y:S01]  /*ae90*/  ULDC UR4, c[0x0][0x600] ;  /* 0x0001800000047ab9 */ /* 0x000fe20000000800 */
[----:B------:R-:W-:Y:S02]  /*aea0*/  IMAD R15, R4, UR5, R15 ;  /* 0x00000005040f7c24 */ /* 0x000fe4000f8e020f */
[----:B------:R-:W-:Y:S02]  /*aeb0*/  IMAD R22, R22, UR4, R21 ;  /* 0x0000000416167c24 */ /* 0x000fe4000f8e0215 */
[----:B------:R-:W-:-:S03]  /*aec0*/  IMAD.MOV.U32 R4, RZ, RZ, 0x1 ;  /* 0x00000001ff047424 */ /* 0x000fc600078e00ff */
[----:B------:R-:W-:Y:S02]  /*aed0*/  SEL R20, R22, R15, !P0 ;  /* 0x0000000f16147207 */ /* 0x000fe40004000000 */
[----:B------:R-:W-:-:S07]  /*aee0*/  SEL R13, R15, R22, !P0 ;  /* 0x000000160f0d7207 */ /* 0x000fce0004000000 */
.L_x_271:
[----:B------:R-:W-:Y:S05]  /*aef0*/  BSYNC B1 ;  /* 0x0000000000017941 */ /* 0x000fea0003800000 */
.L_x_270:
[----:B------:R-:W-:-:S13]  /*af00*/  LOP3.LUT P0, RZ, R4, 0xff, RZ, 0xc0, !PT ;  /* 0x000000ff04ff7812 */ /* 0x000fda000780c0ff */
[----:B------:R-:W-:Y:S05]  /*af10*/  @P0 BRA `(.L_x_274) ;  /* 0xfffffff400340947 */ /* 0x000fea000383ffff */
[----:B------:R-:W-:Y:S05]  /*af20*/  BSYNC B0 ;  /* 0x0000000000007941 */ /* 0x000fea0003800000 */
.L_x_263:
[----:B------:R-:W-:-:S03]  /*af30*/  UMOV UR4, 0xffffffff ;  /* 0xffffffff00047882 */ /* 0x000fc60000000000 */
[----:B------:R-:W-:Y:S05]  /*af40*/  BRA.DIV UR4, `(.L_x_275) ;  /* 0x0000000e04347947 */ /* 0x000fea000b800000 */
[----:B------:R-:W-:-:S13]  /*af50*/  ELECT P6, URZ, PT ;  /* 0x00000000003f782f */ /* 0x000fda00038c0000 */
.L_x_304:
[----:B------:R-:W-:Y:S04]  /*af60*/  BSSY B0, `(.L_x_276) ;  /* 0x00000b2000007945 */ /* 0x000fe80003800000 */
[----:B------:R-:W-:Y:S05]  /*af70*/  @!P6 BRA `(.L_x_277) ;  /* 0x0000000800c0e947 */ /* 0x000fea0003800000 */
[----:B------:R-:W-:-:S04]  /*af80*/  LOP3.LUT R19, R19, 0x2, RZ, 0xfc, !PT ;  /* 0x0000000213137812 */ /* 0x000fc800078efcff */
[----:B------:R-:W-:-:S13]  /*af90*/  ISETP.NE.AND P0, PT, R19, 0x3, PT ;  /* 0x000000031300780c */ /* 0x000fda0003f05270 */
[----:B------:R-:W-:Y:S05]  /*afa0*/  @!P0 BRA `(.L_x_278) ;  /* 0x0000000000048947 */ /* 0x000fea0003800000 */
[----:B------:R-:W-:Y:S01]  /*afb0*/  BPT.TRAP 0x1 ;  /* 0x000000040000795c */ /* 0x000fe20000300000 */
.L_x_278:
[----:B------:R-:W0:Y:S01]  /*afc0*/  S2R R5, SR_CgaCtaId ;  /* 0x0000000000057919 */ /* 0x000e220000008800 */
[----:B------:R-:W-:Y:S02]  /*afd0*/  MOV R2, 0x400 ;  /* 0x0000040000027802 */ /* 0x000fe40000000f00 */
[----:B------:R-:W-:Y:S02]  /*afe0*/  SHF.L.U32 R4, R0, 0x1f, RZ ;  /* 0x0000001f00047819 */ /* 0x000fe400000006ff */
[----:B0-----:R-:W-:-:S05]  /*aff0*/  LEA R2, R5, R2, 0x18 ;  /* 0x0000000205027211 */ /* 0x001fca00078ec0ff */
[----:B------:R-:W-:-:S04]  /*b000*/  VIADD R2, R2, 0x98 ;  /* 0x0000009802027836 */ /* 0x000fc80000000000 */
[C---:B------:R-:W-:Y:S02]  /*b010*/  IMAD R7, R3.reuse, 0x8, R2 ;  /* 0x0000000803077824 */ /* 0x040fe400078e0202 */
[----:B------:R-:W-:Y:S02]  /*b020*/  VIADD R3, R3, 0x1 ;  /* 0x0000000103037836 */ /* 0x000fe40000000000 */
[----:B------:R-:W0:Y:S03]  /*b030*/  SYNCS.PHASECHK.TRANS64.TRYWAIT P0, [R7+URZ], R4 ;  /* 0x00000004070075a7 */ /* 0x000e26000800017f */
[----:B------:R-:W-:-:S04]  /*b040*/  ISETP.NE.AND P1, PT, R3, 0x13, PT ;  /* 0x000000130300780c */ /* 0x000fc80003f25270 */
[----:B------:R-:W-:Y:S02]  /*b050*/  SEL R5, RZ, 0x1, P1 ;  /* 0x00000001ff057807 */ /* 0x000fe40000800000 */
[----:B------:R-:W-:Y:S02]  /*b060*/  SEL R3, R3, RZ, P1 ;  /* 0x000000ff03037207 */ /* 0x000fe40000800000 */
[----:B------:R-:W-:-:S03]  /*b070*/  LOP3.LUT R6, R0, R5, RZ, 0x3c, !PT ;  /* 0x0000000500067212 */ /* 0x000fc600078e3cff */
[----:B------:R-:W-:Y:S01]  /*b080*/  IMAD R8, R3, 0x8, R2 ;  /* 0x0000000803087824 */ /* 0x000fe200078e0202 */
[----:B------:R-:W-:Y:S01]  /*b090*/  SHF.L.U32 R5, R6, 0x1f, RZ ;  /* 0x0000001f06057819 */ /* 0x000fe200000006ff */
[----:B0-----:R-:W-:Y:S06]  /*b0a0*/  @!P0 BRA `(.L_x_279) ;  /* 0x0000000800fc8947 */ /* 0x001fec0003800000 */
.L_x_305:
[----:B------:R-:W1:Y:S01]  /*b0b0*/  SYNCS.PHASECHK.TRANS64.TRYWAIT P0, [R8+URZ], R5 ;  /* 0x00000005080075a7 */ /* 0x000e62000800017f */
[----:B------:R-:W-:-:S05]  /*b0c0*/  VIADD R0, R3, 0x1 ;  /* 0x0000000103007836 */ /* 0x000fca0000000000 */
[----:B------:R-:W-:-:S04]  /*b0d0*/  ISETP.NE.AND P1, PT, R0, 0x13, PT ;  /* 0x000000130000780c */ /* 0x000fc80003f25270 */
[----:B------:R-:W-:Y:S02]  /*b0e0*/  SEL R3, RZ, 0x1, P1 ;  /* 0x00000001ff037807 */ /* 0x000fe40000800000 */
[----:B0-----:R-:W-:Y:S02]  /*b0f0*/  SEL R7, R0, RZ, P1 ;  /* 0x000000ff00077207 */ /* 0x001fe40000800000 */
[----:B------:R-:W-:-:S03]  /*b100*/  LOP3.LUT R6, R6, R3, RZ, 0x3c, !PT ;  /* 0x0000000306067212 */ /* 0x000fc600078e3cff */
[----:B------:R-:W-:Y:S01]  /*b110*/  IMAD R9, R7, 0x8, R2 ;  /* 0x0000000807097824 */ /* 0x000fe200078e0202 */
[----:B------:R-:W-:Y:S01]  /*b120*/  SHF.L.U32 R4, R6, 0x1f, RZ ;  /* 0x0000001f06047819 */ /* 0x000fe200000006ff */
[----:B-1----:R-:W-:Y:S06]  /*b130*/  @!P0 BRA `(.L_x_280) ;  /* 0x0000000800ec8947 */ /* 0x002fec0003800000 */
.L_x_306:
[----:B------:R-:W1:Y:S01]  /*b140*/  SYNCS.PHASECHK.TRANS64.TRYWAIT P0, [R9+URZ], R4 ;  /* 0x00000004090075a7 */ /* 0x000e62000800017f */
[----:B------:R-:W-:-:S05]  /*b150*/  VIADD R0, R7, 0x1 ;  /* 0x0000000107007836 */ /* 0x000fca0000000000 */
[----:B------:R-:W-:-:S04]  /*b160*/  ISETP.NE.AND P1, PT, R0, 0x13, PT ;  /* 0x000000130000780c */ /* 0x000fc80003f25270 */
[----:B------:R-:W-:Y:S02]  /*b170*/  SEL R3, RZ, 0x1, P1 ;  /* 0x00000001ff037807 */ /* 0x000fe40000800000 */
[----:B------:R-:W-:Y:S02]  /*b180*/  SEL R7, R0, RZ, P1 ;  /* 0x000000ff00077207 */ /* 0x000fe40000800000 */
[----:B------:R-:W-:-:S03]  /*b190*/  LOP3.LUT R6, R6, R3, RZ, 0x3c, !PT ;  /* 0x0000000306067212 */ /* 0x000fc600078e3cff */
[----:B0-----:R-:W-:Y:S01]  /*b1a0*/  IMAD R8, R7, 0x8, R2 ;  /* 0x0000000807087824 */ /* 0x001fe200078e0202 */
[----:B------:R-:W-:Y:S01]  /*b1b0*/  SHF.L.U32 R5, R6, 0x1f, RZ ;  /* 0x0000001f06057819 */ /* 0x000fe200000006ff */
[----:B-1----:R-:W-:Y:S06]  /*b1c0*/  @!P0 BRA `(.L_x_281) ;  /* 0x0000000800dc8947 */ /* 0x002fec0003800000 */
.L_x_307:
        /* <DEDUP_REMOVED lines=9> */
.L_x_308:
        /* <DEDUP_REMOVED lines=9> */
.L_x_309:
        /* <DEDUP_REMOVED lines=9> */
.L_x_310:
        /* <DEDUP_REMOVED lines=9> */
.L_x_311:
        /* <DEDUP_REMOVED lines=9> */
.L_x_312:
        /* <DEDUP_REMOVED lines=9> */
.L_x_313:
        /* <DEDUP_REMOVED lines=9> */
.L_x_314:
        /* <DEDUP_REMOVED lines=9> */
.L_x_315:
        /* <DEDUP_REMOVED lines=9> */
.L_x_316:
        /* <DEDUP_REMOVED lines=9> */
.L_x_317:
        /* <DEDUP_REMOVED lines=9> */
.L_x_318:
        /* <DEDUP_REMOVED lines=9> */
.L_x_319:
        /* <DEDUP_REMOVED lines=9> */
.L_x_320:
[----:B------:R-:W1:Y:S01]  /*b920*/  SYNCS.PHASECHK.TRANS64.TRYWAIT P0, [R9+URZ], R4 ;  /* 0x00000004090075a7 */ /* 0x000e62000800017f */
[----:B------:R-:W-:-:S05]  /*b930*/  VIADD R0, R7, 0x1 ;  /* 0x0000000107007836 */ /* 0x000fca0000000000 */
[----:B------:R-:W-:-:S04]  /*b940*/  ISETP.NE.AND P1, PT, R0, 0x13, PT ;  /* 0x000000130000780c */ /* 0x000fc80003f25270 */
[----:B------:R-:W-:Y:S02]  /*b950*/  SEL R3, RZ, 0x1, P1 ;  /* 0x00000001ff037807 */ /* 0x000fe40000800000 */
[----:B------:R-:W-:Y:S02]  /*b960*/  SEL R7, R0, RZ, P1 ;  /* 0x000000ff00077207 */ /* 0x000fe40000800000 */
[----:B------:R-:W-:-:S03]  /*b970*/  LOP3.LUT R11, R6, R3, RZ, 0x3c, !PT ;  /* 0x00000003060b7212 */ /* 0x000fc600078e3cff */
[----:B------:R-:W-:Y:S01]  /*b980*/  IMAD R6, R7, 0x8, R2 ;  /* 0x0000000807067824 */ /* 0x000fe200078e0202 */
[----:B0-----:R-:W-:Y:S01]  /*b990*/  SHF.L.U32 R5, R11, 0x1f, RZ ;  /* 0x0000001f0b057819 */ /* 0x001fe200000006ff */
[----:B-1----:R-:W-:Y:S06]  /*b9a0*/  @!P0 BRA `(.L_x_295) ;  /* 0x0000000400fc8947 */ /* 0x002fec0003800000 */
.L_x_321:
[----:B------:R-:W1:Y:S01]  /*b9b0*/  SYNCS.PHASECHK.TRANS64.TRYWAIT P0, [R6+URZ], R5 ;  /* 0x00000005060075a7 */ /* 0x000e62000800017f */
[----:B------:R-:W-:-:S05]  /*b9c0*/  VIADD R0, R7, 0x1 ;  /* 0x0000000107007836 */ /* 0x000fca0000000000 */
[----:B------:R-:W-:-:S04]  /*b9d0*/  ISETP.NE.AND P1, PT, R0, 0x13, PT ;  /* 0x000000130000780c */ /* 0x000fc80003f25270 */
[----:B0-----:R-:W-:Y:S02]  /*b9e0*/  SEL R4, RZ, 0x1, P1 ;  /* 0x00000001ff047807 */ /* 0x001fe40000800000 */
[----:B------:R-:W-:Y:S02]  /*b9f0*/  SEL R3, R0, RZ, P1 ;  /* 0x000000ff00037207 */ /* 0x000fe40000800000 */
[----:B------:R-:W-:Y:S01]  /*ba00*/  LOP3.LUT R0, R11, R4, RZ, 0x3c, !PT ;  /* 0x000000040b007212 */ /* 0x000fe200078e3cff */
[----:B-1----:R-:W-:Y:S06]  /*ba10*/  @!P0 BRA `(.L_x_296) ;  /* 0x0000000400f48947 */ /* 0x002fec0003800000 */
.L_x_322:
[----:B------:R-:W-:Y:S01]  /*ba20*/  IMAD R3, R3, 0x8, R2 ;  /* 0x0000000803037824 */ /* 0x000fe200078e0202 */
[----:B------:R-:W-:-:S07]  /*ba30*/  SHF.L.U32 R0, R0, 0x1f, RZ ;  /* 0x0000001f00007819 */ /* 0x000fce00000006ff */
.L_x_297:
[----:B-1----:R1:W2:Y:S02]  /*ba40*/  SYNCS.PHASECHK.TRANS64.TRYWAIT P0, [R3+URZ], R0 ;  /* 0x00000000030075a7 */ /* 0x0022a4000800017f */
[----:B--2---:R-:W-:Y:S05]  /*ba50*/  @!P0 NANOSLEEP.SYNCS 0x989680 ;  /* 0x009896800000895d */ /* 0x004fea0003900000 */
[----:B------:R-:W2:Y:S02]  /*ba60*/  @!P0 SYNCS.PHASECHK.TRANS64 P0, [R3+URZ], R0 ;  /* 0x00000000030085a7 */ /* 0x000ea4000800007f */
[----:B--2---:R-:W-:Y:S05]  /*ba70*/  @!P0 BRA `(.L_x_297) ;  /* 0xfffffffc00f08947 */ /* 0x004fea000383ffff */
.L_x_277:
[----:B------:R-:W-:Y:S05]  /*ba80*/  BSYNC B0 ;  /* 0x0000000000007941 */ /* 0x000fea0003800000 */
.L_x_276:
[----:B------:R-:W-:Y:S05]  /*ba90*/  EXIT ;  /* 0x000000000000794d */ /* 0x000fea0003800000 */
.L_x_22:
[----:B---3--:R3:W4:Y:S02]  /*baa0*/  SYNCS.PHASECHK.TRANS64.TRYWAIT P1, [R3+URZ], R0 ;  /* 0x00000000030075a7 */ /* 0x008724000802017f */
[----:B----4-:R-:W-:Y:S05]  /*bab0*/  @!P1 NANOSLEEP.SYNCS 0x989680 ;  /* 0x009896800000995d */ /* 0x010fea0003900000 */
[----:B------:R-:W4:Y:S02]  /*bac0*/  @!P1 SYNCS.PHASECHK.TRANS64 P1, [R3+URZ], R0 ;  /* 0x00000000030095a7 */ /* 0x000f24000802007f */
[----:B----4-:R-:W-:Y:S05]  /*bad0*/  @!P1 BRA `(.L_x_22) ;  /* 0xfffffffc00f09947 */ /* 0x010fea000383ffff */
[----:B------:R-:W-:Y:S05]  /*bae0*/  BRA `(.L_x_21) ;  /* 0xffffff5800fc7947 */ /* 0x000fea000383ffff */
.L_x_27:
[----:B-1----:R-:W-:-:S04]  /*baf0*/  IMAD.U32 R6, RZ, RZ, UR4 ;  /* 0x00000004ff067e24 */ /* 0x002fc8000f8e00ff */
[----:B------:R1:W2:Y:S03]  /*bb00*/  SYNCS.PHASECHK.TRANS64.TRYWAIT P1, [R6+URZ], R5 ;  /* 0x00000005060075a7 */ /* 0x0002a6000802017f */
[----:B--2---:R-:W-:Y:S05]  /*bb10*/  @!P1 NANOSLEEP.SYNCS 0x989680 ;  /* 0x009896800000995d */ /* 0x004fea0003900000 */
[----:B------:R-:W2:Y:S02]  /*bb20*/  @!P1 SYNCS.PHASECHK.TRANS64 P1, [R6+URZ], R5 ;  /* 0x00000005060095a7 */ /* 0x000ea4000802007f */
[----:B--2---:R-:W-:Y:S05]  /*bb30*/  @!P1 BRA `(.L_x_27) ;  /* 0xfffffffc00ec9947 */ /* 0x004fea000383ffff */
[----:B------:R-:W-:Y:S05]  /*bb40*/  BRA `(.L_x_26) ;  /* 0xffffff6000b47947 */ /* 0x000fea000383ffff */
.L_x_264:
[----:B------:R-:W-:Y:S01]  /*bb50*/  BSSY B1, `(.L_x_298) ;  /* 0x0000006000017945 */ /* 0x000fe20003800000 */
[----:B------:R-:W-:-:S07]  /*bb60*/  IMAD.MOV.U32 R15, RZ, RZ, -0x1 ;  /* 0xffffffffff0f7424 */ /* 0x000fce00078e00ff */
[----:B------:R-:W-:Y:S05]  /*bb70*/  WARPSYNC.COLLECTIVE R15, `(.L_x_299) ;  /* 0x000000000f0c7348 */ /* 0x000fea0003c00000 */
[----:B------:R-:W-:Y:S02]  /*bb80*/  ELECT P6, UR62, PT ;  /* 0x00000000003e782f */ /* 0x000fe400038c0000 */
[----:B------:R-:W-:Y:S01]  /*bb90*/  MOV R14, UR62 ;  /* 0x0000003e000e7c02 */ /* 0x000fe20008000f00 */
[----:B------:R-:W-:Y:S10]  /*bba0*/  ENDCOLLECTIVE ;  /* 0x000000000000791b */ /* 0x000ff40003800000 */
.L_x_299:
[----:B------:R-:W-:Y:S05]  /*bbb0*/  BSYNC B1 ;  /* 0x0000000000017941 */ /* 0x000fea0003800000 */
.L_x_298:
[----:B------:R-:W-:Y:S05]  /*bbc0*/  BRA `(.L_x_300) ;  /* 0xffffffe800147947 */ /* 0x000fea000383ffff */
.L_x_267:
[----:B0-----:R0:W1:Y:S02]  /*bbd0*/  SYNCS.PHASECHK.TRANS64.TRYWAIT P0, [R20+URZ+0x98], R7 ;  /* 0x00009807140075a7 */ /* 0x001064000800017f */
[----:B-1----:R-:W-:Y:S05]  /*bbe0*/  @!P0 NANOSLEEP.SYNCS 0x989680 ;  /* 0x009896800000895d */ /* 0x002fea0003900000 */
[----:B------:R-:W1:Y:S02]  /*bbf0*/  @!P0 SYNCS.PHASECHK.TRANS64 P0, [R20+URZ+0x98], R7 ;  /* 0x00009807140085a7 */ /* 0x000e64000800007f */
[----:B-1----:R-:W-:Y:S05]  /*bc00*/  @!P0 BRA `(.L_x_267) ;  /* 0xfffffffc00f08947 */ /* 0x002fea000383ffff */
[----:B------:R-:W-:Y:S05]  /*bc10*/  BRA `(.L_x_301) ;  /* 0xffffffe800507947 */ /* 0x000fea000383ffff */
.L_x_275:
[----:B------:R-:W-:Y:S01]  /*bc20*/  BSSY B0, `(.L_x_302) ;  /* 0x0000006000007945 */ /* 0x000fe20003800000 */
[----:B------:R-:W-:-:S07]  /*bc30*/  IMAD.MOV.U32 R15, RZ, RZ, -0x1 ;  /* 0xffffffffff0f7424 */ /* 0x000fce00078e00ff */
[----:B------:R-:W-:Y:S05]  /*bc40*/  WARPSYNC.COLLECTIVE R15, `(.L_x_303) ;  /* 0x000000000f0c7348 */ /* 0x000fea0003c00000 */
[----:B------:R-:W-:Y:S02]  /*bc50*/  ELECT P6, UR62, PT ;  /* 0x00000000003e782f */ /* 0x000fe400038c0000 */
[----:B------:R-:W-:Y:S01]  /*bc60*/  MOV R14, UR62 ;  /* 0x0000003e000e7c02 */ /* 0x000fe20008000f00 */
[----:B------:R-:W-:Y:S10]  /*bc70*/  ENDCOLLECTIVE ;  /* 0x000000000000791b */ /* 0x000ff40003800000 */
.L_x_303:
[----:B------:R-:W-:Y:S05]  /*bc80*/  BSYNC B0 ;  /* 0x0000000000007941 */ /* 0x000fea0003800000 */
.L_x_302:
[----:B------:R-:W-:Y:S05]  /*bc90*/  BRA `(.L_x_304) ;  /* 0xfffffff000b07947 */ /* 0x000fea000383ffff */
.L_x_279:
[----:B0-----:R0:W1:Y:S02]  /*bca0*/  SYNCS.PHASECHK.TRANS64.TRYWAIT P0, [R7+URZ], R4 ;  /* 0x00000004070075a7 */ /* 0x001064000800017f */
[----:B-1----:R-:W-:Y:S05]  /*bcb0*/  @!P0 NANOSLEEP.SYNCS 0x989680 ;  /* 0x009896800000895d */ /* 0x002fea0003900000 */
[----:B------:R-:W1:Y:S02]  /*bcc0*/  @!P0 SYNCS.PHASECHK.TRANS64 P0, [R7+URZ], R4 ;  /* 0x00000004070085a7 */ /* 0x000e64000800007f */
[----:B-1----:R-:W-:Y:S05]  /*bcd0*/  @!P0 BRA `(.L_x_279) ;  /* 0xfffffffc00f08947 */ /* 0x002fea000383ffff */
[----:B------:R-:W-:Y:S05]  /*bce0*/  BRA `(.L_x_305) ;  /* 0xfffffff000f07947 */ /* 0x000fea000383ffff */
.L_x_280:
[----:B0-----:R0:W1:Y:S02]  /*bcf0*/  SYNCS.PHASECHK.TRANS64.TRYWAIT P0, [R8+URZ], R5 ;  /* 0x00000005080075a7 */ /* 0x001064000800017f */
[----:B-1----:R-:W-:Y:S05]  /*bd00*/  @!P0 NANOSLEEP.SYNCS 0x989680 ;  /* 0x009896800000895d */ /* 0x002fea0003900000 */
[----:B------:R-:W1:Y:S02]  /*bd10*/  @!P0 SYNCS.PHASECHK.TRANS64 P0, [R8+URZ], R5 ;  /* 0x00000005080085a7 */ /* 0x000e64000800007f */
[----:B-1----:R-:W-:Y:S05]  /*bd20*/  @!P0 BRA `(.L_x_280) ;  /* 0xfffffffc00f08947 */ /* 0x002fea000383ffff */
[----:B------:R-:W-:Y:S05]  /*bd30*/  BRA `(.L_x_306) ;  /* 0xfffffff400007947 */ /* 0x000fea000383ffff */
.L_x_281:
[----:B0-----:R0:W1:Y:S02]  /*bd40*/  SYNCS.PHASECHK.TRANS64.TRYWAIT P0, [R9+URZ], R4 ;  /* 0x00000004090075a7 */ /* 0x001064000800017f */
[----:B-1----:R-:W-:Y:S05]  /*bd50*/  @!P0 NANOSLEEP.SYNCS 0x989680 ;  /* 0x009896800000895d */ /* 0x002fea0003900000 */
[----:B------:R-:W1:Y:S02]  /*bd60*/  @!P0 SYNCS.PHASECHK.TRANS64 P0, [R9+URZ], R4 ;  /* 0x00000004090085a7 */ /* 0x000e64000800007f */
[----:B-1----:R-:W-:Y:S05]  /*bd70*/  @!P0 BRA `(.L_x_281) ;  /* 0xfffffffc00f08947 */ /* 0x002fea000383ffff */
[----:B------:R-:W-:Y:S05]  /*bd80*/  BRA `(.L_x_307) ;  /* 0xfffffff400107947 */ /* 0x000fea000383ffff */
.L_x_282:
[----:B0-----:R0:W1:Y:S02]  /*bd90*/  SYNCS.PHASECHK.TRANS64.TRYWAIT P0, [R8+URZ], R5 ;  /* 0x00000005080075a7 */ /* 0x001064000800017f */
[----:B-1----:R-:W-:Y:S05]  /*bda0*/  @!P0 NANOSLEEP.SYNCS 0x989680 ;  /* 0x009896800000895d */ /* 0x002fea0003900000 */
[----:B------:R-:W1:Y:S02]  /*bdb0*/  @!P0 SYNCS.PHASECHK.TRANS64 P0, [R8+URZ], R5 ;  /* 0x00000005080085a7 */ /* 0x000e64000800007f */
[----:B-1----:R-:W-:Y:S05]  /*bdc0*/  @!P0 BRA `(.L_x_282) ;  /* 0xfffffffc00f08947 */ /* 0x002fea000383ffff */
[----:B------:R-:W-:Y:S05]  /*bdd0*/  BRA `(.L_x_308) ;  /* 0xfffffff400207947 */ /* 0x000fea000383ffff */
.L_x_283:
[----:B0-----:R0:W1:Y:S02]  /*bde0*/  SYNCS.PHASECHK.TRANS64.TRYWAIT P0, [R9+URZ], R4 ;  /* 0x00000004090075a7 */ /* 0x001064000800017f */
[----:B-1----:R-:W-:Y:S05]  /*bdf0*/  @!P0 NANOSLEEP.SYNCS 0x989680 ;  /* 0x009896800000895d */ /* 0x002fea0003900000 */
[----:B------:R-:W1:Y:S02]  /*be00*/  @!P0 SYNCS.PHASECHK.TRANS64 P0, [R9+URZ], R4 ;  /* 0x00000004090085a7 */ /* 0x000e64000800007f */
[----:B-1----:R-:W-:Y:S05]  /*be10*/  @!P0 BRA `(.L_x_283) ;  /* 0xfffffffc00f08947 */ /* 0x002fea000383ffff */
[----:B------:R-:W-:Y:S05]  /*be20*/  BRA `(.L_x_309) ;  /* 0xfffffff400307947 */ /* 0x000fea000383ffff */
.L_x_284:
[----:B0-----:R0:W1:Y:S02]  /*be30*/  SYNCS.PHASECHK.TRANS64.TRYWAIT P0, [R8+URZ], R5 ;  /* 0x00000005080075a7 */ /* 0x001064000800017f */
[----:B-1----:R-:W-:Y:S05]  /*be40*/  @!P0 NANOSLEEP.SYNCS 0x989680 ;  /* 0x009896800000895d */ /* 0x002fea0003900000 */
[----:B------:R-:W1:Y:S02]  /*be50*/  @!P0 SYNCS.PHASECHK.TRANS64 P0, [R8+URZ], R5 ;  /* 0x00000005080085a7 */ /* 0x000e64000800007f */
[----:B-1----:R-:W-:Y:S05]  /*be60*/  @!P0 BRA `(.L_x_284) ;  /* 0xfffffffc00f08947 */ /* 0x002fea000383ffff */
[----:B------:R-:W-:Y:S05]  /*be70*/  BRA `(.L_x_310) ;  /* 0xfffffff400407947 */ /* 0x000fea000383ffff */
.L_x_285:
[----:B0-----:R0:W1:Y:S02]  /*be80*/  SYNCS.PHASECHK.TRANS64.TRYWAIT P0, [R9+URZ], R4 ;  /* 0x00000004090075a7 */ /* 0x001064000800017f */
[----:B-1----:R-:W-:Y:S05]  /*be90*/  @!P0 NANOSLEEP.SYNCS 0x989680 ;  /* 0x009896800000895d */ /* 0x002fea0003900000 */
[----:B------:R-:W1:Y:S02]  /*bea0*/  @!P0 SYNCS.PHASECHK.TRANS64 P0, [R9+URZ], R4 ;  /* 0x00000004090085a7 */ /* 0x000e64000800007f */
[----:B-1----:R-:W-:Y:S05]  /*beb0*/  @!P0 BRA `(.L_x_285) ;  /* 0xfffffffc00f08947 */ /* 0x002fea000383ffff */
[----:B------:R-:W-:Y:S05]  /*bec0*/  BRA `(.L_x_311) ;  /* 0xfffffff400507947 */ /* 0x000fea000383ffff */
.L_x_286:
[----:B0-----:R0:W1:Y:S02]  /*bed0*/  SYNCS.PHASECHK.TRANS64.TRYWAIT P0, [R8+URZ], R5 ;  /* 0x00000005080075a7 */ /* 0x001064000800017f */
[----:B-1----:R-:W-:Y:S05]  /*bee0*/  @!P0 NANOSLEEP.SYNCS 0x989680 ;  /* 0x009896800000895d */ /* 0x002fea0003900000 */
[----:B------:R-:W1:Y:S02]  /*bef0*/  @!P0 SYNCS.PHASECHK.TRANS64 P0, [R8+URZ], R5 ;  /* 0x00000005080085a7 */ /* 0x000e64000800007f */
[----:B-1----:R-:W-:Y:S05]  /*bf00*/  @!P0 BRA `(.L_x_286) ;  /* 0xfffffffc00f08947 */ /* 0x002fea000383ffff */
[----:B------:R-:W-:Y:S05]  /*bf10*/  BRA `(.L_x_312) ;  /* 0xfffffff400607947 */ /* 0x000fea000383ffff */
.L_x_287:
[----:B0-----:R0:W1:Y:S02]  /*bf20*/  SYNCS.PHASECHK.TRANS64.TRYWAIT P0, [R9+URZ], R4 ;  /* 0x00000004090075a7 */ /* 0x001064000800017f */
[----:B-1----:R-:W-:Y:S05]  /*bf30*/  @!P0 NANOSLEEP.SYNCS 0x989680 ;  /* 0x009896800000895d */ /* 0x002fea0003900000 */
[----:B------:R-:W1:Y:S02]  /*bf40*/  @!P0 SYNCS.PHASECHK.TRANS64 P0, [R9+URZ], R4 ;  /* 0x00000004090085a7 */ /* 0x000e64000800007f */
[----:B-1----:R-:W-:Y:S05]  /*bf50*/  @!P0 BRA `(.L_x_287) ;  /* 0xfffffffc00f08947 */ /* 0x002fea000383ffff */
[----:B------:R-:W-:Y:S05]  /*bf60*/  BRA `(.L_x_313) ;  /* 0xfffffff400707947 */ /* 0x000fea000383ffff */
.L_x_288:
[----:B0-----:R0:W1:Y:S02]  /*bf70*/  SYNCS.PHASECHK.TRANS64.TRYWAIT P0, [R8+URZ], R5 ;  /* 0x00000005080075a7 */ /* 0x001064000800017f */
[----:B-1----:R-:W-:Y:S05]  /*bf80*/  @!P0 NANOSLEEP.SYNCS 0x989680 ;  /* 0x009896800000895d */ /* 0x002fea0003900000 */
[----:B------:R-:W1:Y:S02]  /*bf90*/  @!P0 SYNCS.PHASECHK.TRANS64 P0, [R8+URZ], R5 ;  /* 0x00000005080085a7 */ /* 0x000e64000800007f */
[----:B-1----:R-:W-:Y:S05]  /*bfa0*/  @!P0 BRA `(.L_x_288) ;  /* 0xfffffffc00f08947 */ /* 0x002fea000383ffff */
[----:B------:R-:W-:Y:S05]  /*bfb0*/  BRA `(.L_x_314) ;  /* 0xfffffff400807947 */ /* 0x000fea000383ffff */
.L_x_289:
[----:B0-----:R0:W1:Y:S02]  /*bfc0*/  SYNCS.PHASECHK.TRANS64.TRYWAIT P0, [R9+URZ], R4 ;  /* 0x00000004090075a7 */ /* 0x001064000800017f */
[----:B-1----:R-:W-:Y:S05]  /*bfd0*/  @!P0 NANOSLEEP.SYNCS 0x989680 ;  /* 0x009896800000895d */ /* 0x002fea0003900000 */
[----:B------:R-:W1:Y:S02]  /*bfe0*/  @!P0 SYNCS.PHASECHK.TRANS64 P0, [R9+URZ], R4 ;  /* 0x00000004090085a7 */ /* 0x000e64000800007f */
[----:B-1----:R-:W-:Y:S05]  /*bff0*/  @!P0 BRA `(.L_x_289) ;  /* 0xfffffffc00f08947 */ /* 0x002fea000383ffff */
[----:B------:R-:W-:Y:S05]  /*c000*/  BRA `(.L_x_315) ;  /* 0xfffffff400907947 */ /* 0x000fea000383ffff */
.L_x_290:
[----:B0-----:R0:W1:Y:S02]  /*c010*/  SYNCS.PHASECHK.TRANS64.TRYWAIT P0, [R8+URZ], R5 ;  /* 0x00000005080075a7 */ /* 0x001064000800017f */
[----:B-1----:R-:W-:Y:S05]  /*c020*/  @!P0 NANOSLEEP.SYNCS 0x989680 ;  /* 0x009896800000895d */ /* 0x002fea0003900000 */
[----:B------:R-:W1:Y:S02]  /*c030*/  @!P0 SYNCS.PHASECHK.TRANS64 P0, [R8+URZ], R5 ;  /* 0x00000005080085a7 */ /* 0x000e64000800007f */
[----:B-1----:R-:W-:Y:S05]  /*c040*/  @!P0 BRA `(.L_x_290) ;  /* 0xfffffffc00f08947 */ /* 0x002fea000383ffff */
[----:B------:R-:W-:Y:S05]  /*c050*/  BRA `(.L_x_316) ;  /* 0xfffffff400a07947 */ /* 0x000fea000383ffff */
.L_x_291:
[----:B0-----:R0:W1:Y:S02]  /*c060*/  SYNCS.PHASECHK.TRANS64.TRYWAIT P0, [R9+URZ], R4 ;  /* 0x00000004090075a7 */ /* 0x001064000800017f */
[----:B-1----:R-:W-:Y:S05]  /*c070*/  @!P0 NANOSLEEP.SYNCS 0x989680 ;  /* 0x009896800000895d */ /* 0x002fea0003900000 */
[----:B------:R-:W1:Y:S02]  /*c080*/  @!P0 SYNCS.PHASECHK.TRANS64 P0, [R9+URZ], R4 ;  /* 0x00000004090085a7 */ /* 0x000e64000800007f */
[----:B-1----:R-:W-:Y:S05]  /*c090*/  @!P0 BRA `(.L_x_291) ;  /* 0xfffffffc00f08947 */ /* 0x002fea000383ffff */
[----:B------:R-:W-:Y:S05]  /*c0a0*/  BRA `(.L_x_317) ;  /* 0xfffffff400b07947 */ /* 0x000fea000383ffff */
.L_x_292:
[----:B0-----:R0:W1:Y:S02]  /*c0b0*/  SYNCS.PHASECHK.TRANS64.TRYWAIT P0, [R8+URZ], R5 ;  /* 0x00000005080075a7 */ /* 0x001064000800017f */
[----:B-1----:R-:W-:Y:S05]  /*c0c0*/  @!P0 NANOSLEEP.SYNCS 0x989680 ;  /* 0x009896800000895d */ /* 0x002fea0003900000 */
[----:B------:R-:W1:Y:S02]  /*c0d0*/  @!P0 SYNCS.PHASECHK.TRANS64 P0, [R8+URZ], R5 ;  /* 0x00000005080085a7 */ /* 0x000e64000800007f */
[----:B-1----:R-:W-:Y:S05]  /*c0e0*/  @!P0 BRA `(.L_x_292) ;  /* 0xfffffffc00f08947 */ /* 0x002fea000383ffff */
[----:B------:R-:W-:Y:S05]  /*c0f0*/  BRA `(.L_x_318) ;  /* 0xfffffff400c07947 */ /* 0x000fea000383ffff */
.L_x_293:
[----:B0-----:R0:W1:Y:S02]  /*c100*/  SYNCS.PHASECHK.TRANS64.TRYWAIT P0, [R9+URZ], R4 ;  /* 0x00000004090075a7 */ /* 0x001064000800017f */
[----:B-1----:R-:W-:Y:S05]  /*c110*/  @!P0 NANOSLEEP.SYNCS 0x989680 ;  /* 0x009896800000895d */ /* 0x002fea0003900000 */
[----:B------:R-:W1:Y:S02]  /*c120*/  @!P0 SYNCS.PHASECHK.TRANS64 P0, [R9+URZ], R4 ;  /* 0x00000004090085a7 */ /* 0x000e64000800007f */
[----:B-1----:R-:W-:Y:S05]  /*c130*/  @!P0 BRA `(.L_x_293) ;  /* 0xfffffffc00f08947 */ /* 0x002fea000383ffff */
[----:B------:R-:W-:Y:S05]  /*c140*/  BRA `(.L_x_319) ;  /* 0xfffffff400d07947 */ /* 0x000fea000383ffff */
.L_x_294:
[----:B0-----:R0:W1:Y:S02]  /*c150*/  SYNCS.PHASECHK.TRANS64.TRYWAIT P0, [R8+URZ], R5 ;  /* 0x00000005080075a7 */ /* 0x001064000800017f */
[----:B-1----:R-:W-:Y:S05]  /*c160*/  @!P0 NANOSLEEP.SYNCS 0x989680 ;  /* 0x009896800000895d */ /* 0x002fea0003900000 */
[----:B------:R-:W1:Y:S02]  /*c170*/  @!P0 SYNCS.PHASECHK.TRANS64 P0, [R8+URZ], R5 ;  /* 0x00000005080085a7 */ /* 0x000e64000800007f */
[----:B-1----:R-:W-:Y:S05]  /*c180*/  @!P0 BRA `(.L_x_294) ;  /* 0xfffffffc00f08947 */ /* 0x002fea000383ffff */
[----:B------:R-:W-:Y:S05]  /*c190*/  BRA `(.L_x_320) ;  /* 0xfffffff400e07947 */ /* 0x000fea000383ffff */
.L_x_295:
[----:B0-----:R0:W1:Y:S02]  /*c1a0*/  SYNCS.PHASECHK.TRANS64.TRYWAIT P0, [R9+URZ], R4 ;  /* 0x00000004090075a7 */ /* 0x001064000800017f */
[----:B-1----:R-:W-:Y:S05]  /*c1b0*/  @!P0 NANOSLEEP.SYNCS 0x989680 ;  /* 0x009896800000895d */ /* 0x002fea0003900000 */
[----:B------:R-:W1:Y:S02]  /*c1c0*/  @!P0 SYNCS.PHASECHK.TRANS64 P0, [R9+URZ], R4 ;  /* 0x00000004090085a7 */ /* 0x000e64000800007f */
[----:B-1----:R-:W-:Y:S05]  /*c1d0*/  @!P0 BRA `(.L_x_295) ;  /* 0xfffffffc00f08947 */ /* 0x002fea000383ffff */
[----:B------:R-:W-:Y:S05]  /*c1e0*/  BRA `(.L_x_321) ;  /* 0xfffffff400f07947 */ /* 0x000fea000383ffff */
.L_x_296:
[----:B0-----:R0:W1:Y:S02]  /*c1f0*/  SYNCS.PHASECHK.TRANS64.TRYWAIT P0, [R6+URZ], R5 ;  /* 0x00000005060075a7 */ /* 0x001064000800017f */
[----:B-1----:R-:W-:Y:S05]  /*c200*/  @!P0 NANOSLEEP.SYNCS 0x989680 ;  /* 0x009896800000895d */ /* 0x002fea0003900000 */
[----:B------:R-:W1:Y:S02]  /*c210*/  @!P0 SYNCS.PHASECHK.TRANS64 P0, [R6+URZ], R5 ;  /* 0x00000005060085a7 */ /* 0x000e64000800007f */
[----:B-1----:R-:W-:Y:S05]  /*c220*/  @!P0 BRA `(.L_x_296) ;  /* 0xfffffffc00f08947 */ /* 0x002fea000383ffff */
[----:B------:R-:W-:Y:S05]  /*c230*/  BRA `(.L_x_322) ;  /* 0xfffffff400f87947 */ /* 0x000fea000383ffff */
.L_x_323:
[----:B------:R-:W-:-:S00]  /*c240*/  BRA `(.L_x_323) ;  /* 0xfffffffc00fc7947 */ /* 0x000fc0000383ffff */
[----:B------:R-:W-:-:S00]  /*c250*/  NOP ;  /* 0x0000000000007918 */ /* 0x000fc00000000000 */
        /* <DEDUP_REMOVED lines=10> */
.L_x_324:


//--------------------- .nv.global.init           --------------------------
	.section	.nv.global.init,"aw",@progbits
.nv.global.init:
	.type		$str$22,@object
	.size		$str$22,($str$23 - $str$22)
$str$22:
        /*0000*/ 	.byte	0x6b, 0x5f, 0x74, 0x69, 0x6c, 0x65, 0x5f, 0x63, 0x6f, 0x75, 0x6e, 0x74, 0x20, 0x3e, 0x3d, 0x20
        /*0010*/ 	.byte	0x31, 0x00
	.type		$str$23,@object
	.size		$str$23,(__unnamed_1 - $str$23)
$str$23:
        /*0012*/ 	.byte	0x2f, 0x74, 0x6d, 0x70, 0x2f, 0x63, 0x75, 0x74, 0x6c, 0x61, 0x73, 0x73, 0x5f, 0x73, 0x77, 0x65
        /*0022*/ 	.byte	0x65, 0x70, 0x5f, 0x73, 0x72, 0x63, 0x2f, 0x69, 0x6e, 0x63, 0x6c, 0x75, 0x64, 0x65, 0x2f, 0x63
        /*0032*/ 	.byte	0x75, 0x74, 0x6c, 0x61, 0x73, 0x73, 0x2f, 0x67, 0x65, 0x6d, 0x6d, 0x2f, 0x63, 0x6f, 0x6c, 0x6c
        /*0042*/ 	.byte	0x65, 0x63, 0x74, 0x69, 0x76, 0x65, 0x2f, 0x73, 0x6d, 0x39, 0x30, 0x5f, 0x6d, 0x6d, 0x61, 0x5f
        /*0052*/ 	.byte	0x74, 0x6d, 0x61, 0x5f, 0x67, 0x6d, 0x6d, 0x61, 0x5f, 0x73, 0x73, 0x5f, 0x77, 0x61, 0x72, 0x70
        /*0062*/ 	.byte	0x73, 0x70, 0x65, 0x63, 0x69, 0x61, 0x6c, 0x69, 0x7a, 0x65, 0x64, 0x2e, 0x68, 0x70, 0x70, 0x00
	.type		__unnamed_1,@object
	.size		__unnamed_1,(.L_0 - __unnamed_1)
__unnamed_1:
        /*0072*/ 	.byte	0x76, 0x6f, 0x69, 0x64, 0x20, 0x63, 0x75, 0x74, 0x6c, 0x61, 0x73, 0x73, 0x3a, 0x3a, 0x67, 0x65
        /* <DEDUP_REMOVED lines=180> */
        /*0bc2*/ 	.byte	0x74, 0x69, 0x74, 0x79, 0x5d, 0x00
.L_0:


//--------------------- .nv.shared._ZN7cutlass13device_kernelINS_4gemm6kernel13GemmUniversalIN4cute5tupleIJiiiiEEENS1_10collective13CollectiveMmaINS1_34MainloopSm90TmaGmmaWarpSpecializedILi19ENS5_IJNS4_1CILi2EEENSA_ILi1EEESC_EEENS1_35KernelTmaWarpSpecializedCooperativeEEENS5_IJNSA_ILi256EEENSA_ILi112EEENSA_ILi16EEEEEENS_6half_tENS5_IJlSC_lEEESK_SL_NS4_8TiledMMAINS4_8MMA_AtomIJNS4_4SM904GMMA25MMA_64x16x16_F32F16F16_SSILNSP_5MajorE0ELSR_0ELNSP_7ScaleInE1ELSS_1EEEEEENS4_6LayoutISD_NS5_IJSC_NSA_ILi0EEESW_EEEEENS5_IJNS4_10UnderscoreESZ_SZ_EEEEENS4_13SM90_TMA_LOADENS4_14ComposedLayoutINS4_7SwizzleILi1ELi4ELi3EEENS4_18smem_ptr_flag_bitsILi16EEENSV_INS5_IJNSA_ILi8EEESI_EEENS5_IJSI_SC_EEEEEEEvNS4_8identityENS4_23SM90_TMA_LOAD_MULTICASTES1C_vS1D_EENS_8epilogue10collective6detail29Sm90TmaWarpSpecializedAdapterINS1H_15DefaultEpilogueISK_SL_SL_NS1G_6thread17LinearCombinationISK_Li1EffLNS1L_9ScaleType4KindE0ELNS_15FloatRoundStyleE2ESK_EENS1_15EpilogueDefaultEEEEEvvEEEEvNT_6ParamsE --------------------------
	.section	.nv.shared._ZN7cutlass13device_kernelINS_4gemm6kernel13GemmUniversalIN4cute5tupleIJiiiiEEENS1_10collective13CollectiveMmaINS1_34MainloopSm90TmaGmmaWarpSpecializedILi19ENS5_IJNS4_1CILi2EEENSA_ILi1EEESC_EEENS1_35KernelTmaWarpSpecializedCooperativeEEENS5_IJNSA_ILi256EEENSA_ILi112EEENSA_ILi16EEEEEENS_6half_tENS5_IJlSC_lEEESK_SL_NS4_8TiledMMAINS4_8MMA_AtomIJNS4_4SM904GMMA25MMA_64x16x16_F32F16F16_SSILNSP_5MajorE0ELSR_0ELNSP_7ScaleInE1ELSS_1EEEEEENS4_6LayoutISD_NS5_IJSC_NSA_ILi0EEESW_EEEEENS5_IJNS4_10UnderscoreESZ_SZ_EEEEENS4_13SM90_TMA_LOADENS4_14ComposedLayoutINS4_7SwizzleILi1ELi4ELi3EEENS4_18smem_ptr_flag_bitsILi16EEENSV_INS5_IJNSA_ILi8EEESI_EEENS5_IJSI_SC_EEEEEEEvNS4_8identityENS4_23SM90_TMA_LOAD_MULTICASTES1C_vS1D_EENS_8epilogue10collective6detail29Sm90TmaWarpSpecializedAdapterINS1H_15DefaultEpilogueISK_SL_SL_NS1G_6thread17LinearCombinationISK_Li1EffLNS1L_9ScaleType4KindE0ELNS_15FloatRoundStyleE2ESK_EENS1_15EpilogueDefaultEEEEEvvEEEEvNT_6ParamsE,"aw",@nobits
	.sectionflags	@""
	.align	16
	.zero		1024


//--------------------- .nv.shared.reserved.0     --------------------------
	.section	.nv.shared.reserved.0,"aw",@nobits
	.weak		__nv_reservedSMEM_offset_0_alias
	.size		__nv_reservedSMEM_offset_0_alias, 0, 0
	.other		__nv_reservedSMEM_offset_0_alias,@"STO_CUDA_RESERVED_SHARED STV_DEFAULT"
__nv_reservedSMEM_offset_0_alias:
	.zero		0


//--------------------- .nv.global                --------------------------
	.section	.nv.global,"aw",@nobits
.nv.global:
	.type		_ZN39_INTERNAL_f59f8eea_4_k_cu_6cceb245_90834cute1_E,@object
	.size		_ZN39_INTERNAL_f59f8eea_4_k_cu_6cceb245_90834cute1_E,(_ZN39_INTERNAL_f59f8eea_4_k_cu_6cceb245_90834cuda3std3__45__cpo6cbeginE - _ZN39_INTERNAL_f59f8eea_4_k_cu_6cceb245_90834cute1_E)
_ZN39_INTERNAL_f59f8eea_4_k_cu_6cceb245_90834cute1_E:
	.zero		1
	.type		_ZN39_INTERNAL_f59f8eea_4_k_cu_6cceb245_90834cuda3std3__45__cpo6cbeginE,@object
	.size		_ZN39_INTERNAL_f59f8eea_4_k_cu_6cceb245_90834cuda3std3__45__cpo6cbeginE,(_ZN39_INTERNAL_f59f8eea_4_k_cu_6cceb245_90834cuda3std3__48in_placeE - _ZN39_INTERNAL_f59f8eea_4_k_cu_6cceb245_90834cuda3std3__45__cpo6cbeginE)
_ZN39_INTERNAL_f59f8eea_4_k_cu_6cceb245_90834cuda3std3__45__cpo6cbeginE:
	.zero		1
	.type		_ZN39_INTERNAL_f59f8eea_4_k_cu_6cceb245_90834cuda3std3__48in_placeE,@object
	.size		_ZN39_INTERNAL_f59f8eea_4_k_cu_6cceb245_90834cuda3std3__48in_placeE,(_ZN39_INTERNAL_f59f8eea_4_k_cu_6cceb245_90834cuda3std6ranges3__45__cpo9iter_moveE - _ZN39_INTERNAL_f59f8eea_4_k_cu_6cceb245_90834cuda3std3__48in_placeE)
_ZN39_INTERNAL_f59f8eea_4_k_cu_6cceb245_90834cuda3std3__48in_placeE:
	.zero		1
	.type		_ZN39_INTERNAL_f59f8eea_4_k_cu_6cceb245_90834cuda3std6ranges3__45__cpo9iter_moveE,@object
	.size		_ZN39_INTERNAL_f59f8eea_4_k_cu_6cceb245_90834cuda3std6ranges3__45__cpo9iter_moveE,(_ZN39_INTERNAL_f59f8eea_4_k_cu_6cceb245_90834cuda3std3__45__cpo5beginE - _ZN39_INTERNAL_f59f8eea_4_k_cu_6cceb245_90834cuda3std6ranges3__45__cpo9iter_moveE)
_ZN39_INTERNAL_f59f8eea_4_k_cu_6cceb245_90834cuda3std6ranges3__45__cpo9iter_moveE:
	.zero		1
	.type		_ZN39_INTERNAL_f59f8eea_4_k_cu_6cceb245_90834cuda3std3__45__cpo5beginE,@object
	.size		_ZN39_INTERNAL_f59f8eea_4_k_cu_6cceb245_90834cuda3std3__45__cpo5beginE,(_ZN39_INTERNAL_f59f8eea_4_k_cu_6cceb245_90834cuda3std3__441_GLOBAL__N__f59f8eea_4_k_cu_6cceb245_90836ignoreE - _ZN39_INTERNAL_f59f8eea_4_k_cu_6cceb245_90834cuda3std3__45__cpo5beginE)
_ZN39_INTERNAL_f59f8eea_4_k_cu_6cceb245_90834cuda3std3__45__cpo5beginE:
	.zero		1
	.type		_ZN39_INTERNAL_f59f8eea_4_k_cu_6cceb245_90834cuda3std3__441_GLOBAL__N__f59f8eea_4_k_cu_6cceb245_90836ignoreE,@object
	.size		_ZN39_INTERNAL_f59f8eea_4_k_cu_6cceb245_90834cuda3std3__441_GLOBAL__N__f59f8eea_4_k_cu_6cceb245_90836ignoreE,(_ZN39_INTERNAL_f59f8eea_4_k_cu_6cceb245_90834cute7productE - _ZN39_INTERNAL_f59f8eea_4_k_cu_6cceb245_90834cuda3std3__441_GLOBAL__N__f59f8eea_4_k_cu_6cceb245_90836ignoreE)
_ZN39_INTERNAL_f59f8eea_4_k_cu_6cceb245_90834cuda3std3__441_GLOBAL__N__f59f8eea_4_k_cu_6cceb245_90836ignoreE:
	.zero		1
	.type		_ZN39_INTERNAL_f59f8eea_4_k_cu_6cceb245_90834cute7productE,@object
	.size		_ZN39_INTERNAL_f59f8eea_4_k_cu_6cceb245_90834cute7productE,(_ZN39_INTERNAL_f59f8eea_4_k_cu_6cceb245_90834cuda3std3__45__cpo3endE - _ZN39_INTERNAL_f59f8eea_4_k_cu_6cceb245_90834cute7productE)
_ZN39_INTERNAL_f59f8eea_4_k_cu_6cceb245_90834cute7productE:
	.zero		1
	.type		_ZN39_INTERNAL_f59f8eea_4_k_cu_6cceb245_90834cuda3std3__45__cpo3endE,@object
	.size		_ZN39_INTERNAL_f59f8eea_4_k_cu_6cceb245_90834cuda3std3__45__cpo3endE,(_ZN39_INTERNAL_f59f8eea_4_k_cu_6cceb245_90834cuda3std3__419piecewise_constructE - _ZN39_INTERNAL_f59f8eea_4_k_cu_6cceb245_90834cuda3std3__45__cpo3endE)
_ZN39_INTERNAL_f59f8eea_4_k_cu_6cceb245_90834cuda3std3__45__cpo3endE:
	.zero		1
	.type		_ZN39_INTERNAL_f59f8eea_4_k_cu_6cceb245_90834cuda3std3__419piecewise_constructE,@object
	.size		_ZN39_INTERNAL_f59f8eea_4_k_cu_6cceb245_90834cuda3std3__419piecewise_constructE,(_ZN39_INTERNAL_f59f8eea_4_k_cu_6cceb245_90834cuda3std3__45__cpo4cendE - _ZN39_INTERNAL_f59f8eea_4_k_cu_6cceb245_90834cuda3std3__419piecewise_constructE)
_ZN39_INTERNAL_f59f8eea_4_k_cu_6cceb245_90834cuda3std3__419piecewise_constructE:
	.zero		1
	.type		_ZN39_INTERNAL_f59f8eea_4_k_cu_6cceb245_90834cuda3std3__45__cpo4cendE,@object
	.size		_ZN39_INTERNAL_f59f8eea_4_k_cu_6cceb245_90834cuda3std3__45__cpo4cendE,(_ZN39_INTERNAL_f59f8eea_4_k_cu_6cceb245_90834cuda3std6ranges3__45__cpo4swapE - _ZN39_INTERNAL_f59f8eea_4_k_cu_6cceb245_90834cuda3std3__45__cpo4cendE)
_ZN39_INTERNAL_f59f8eea_4_k_cu_6cceb245_90834cuda3std3__45__cpo4cendE:
	.zero		1
	.type		_ZN39_INTERNAL_f59f8eea_4_k_cu_6cceb245_90834cuda3std6ranges3__45__cpo4swapE,@object
	.size		_ZN39_INTERNAL_f59f8eea_4_k_cu_6cceb245_90834cuda3std6ranges3__45__cpo4swapE,(.L_8 - _ZN39_INTERNAL_f59f8eea_4_k_cu_6cceb245_90834cuda3std6ranges3__45__cpo4swapE)
_ZN39_INTERNAL_f59f8eea_4_k_cu_6cceb245_90834cuda3std6ranges3__45__cpo4swapE:
	.zero		1
.L_8:


//--------------------- .nv.constant0._ZN7cutlass13device_kernelINS_4gemm6kernel13GemmUniversalIN4cute5tupleIJiiiiEEENS1_10collective13CollectiveMmaINS1_34MainloopSm90TmaGmmaWarpSpecializedILi19ENS5_IJNS4_1CILi2EEENSA_ILi1EEESC_EEENS1_35KernelTmaWarpSpecializedCooperativeEEENS5_IJNSA_ILi256EEENSA_ILi112EEENSA_ILi16EEEEEENS_6half_tENS5_IJlSC_lEEESK_SL_NS4_8TiledMMAINS4_8MMA_AtomIJNS4_4SM904GMMA25MMA_64x16x16_F32F16F16_SSILNSP_5MajorE0ELSR_0ELNSP_7ScaleInE1ELSS_1EEEEEENS4_6LayoutISD_NS5_IJSC_NSA_ILi0EEESW_EEEEENS5_IJNS4_10UnderscoreESZ_SZ_EEEEENS4_13SM90_TMA_LOADENS4_14ComposedLayoutINS4_7SwizzleILi1ELi4ELi3EEENS4_18smem_ptr_flag_bitsILi16EEENSV_INS5_IJNSA_ILi8EEESI_EEENS5_IJSI_SC_EEEEEEEvNS4_8identityENS4_23SM90_TMA_LOAD_MULTICASTES1C_vS1D_EENS_8epilogue10collective6detail29Sm90TmaWarpSpecializedAdapterINS1H_15DefaultEpilogueISK_SL_SL_NS1G_6thread17LinearCombinationISK_Li1EffLNS1L_9ScaleType4KindE0ELNS_15FloatRoundStyleE2ESK_EENS1_15EpilogueDefaultEEEEEvvEEEEvNT_6ParamsE --------------------------
	.section	.nv.constant0._ZN7cutlass13device_kernelINS_4gemm6kernel13GemmUniversalIN4cute5tupleIJiiiiEEENS1_10collective13CollectiveMmaINS1_34MainloopSm90TmaGmmaWarpSpecializedILi19ENS5_IJNS4_1CILi2EEENSA_ILi1EEESC_EEENS1_35KernelTmaWarpSpecializedCooperativeEEENS5_IJNSA_ILi256EEENSA_ILi112EEENSA_ILi16EEEEEENS_6half_tENS5_IJlSC_lEEESK_SL_NS4_8TiledMMAINS4_8MMA_AtomIJNS4_4SM904GMMA25MMA_64x16x16_F32F16F16_SSILNSP_5MajorE0ELSR_0ELNSP_7ScaleInE1ELSS_1EEEEEENS4_6LayoutISD_NS5_IJSC_NSA_ILi0EEESW_EEEEENS5_IJNS4_10UnderscoreESZ_SZ_EEEEENS4_13SM90_TMA_LOADENS4_14ComposedLayoutINS4_7SwizzleILi1ELi4ELi3EEENS4_18smem_ptr_flag_bitsILi16EEENSV_INS5_IJNSA_ILi8EEESI_EEENS5_IJSI_SC_EEEEEEEvNS4_8identityENS4_23SM90_TMA_LOAD_MULTICASTES1C_vS1D_EENS_8epilogue10collective6detail29Sm90TmaWarpSpecializedAdapterINS1H_15DefaultEpilogueISK_SL_SL_NS1G_6thread17LinearCombinationISK_Li1EffLNS1L_9ScaleType4KindE0ELNS_15FloatRoundStyleE2ESK_EENS1_15EpilogueDefaultEEEEEvvEEEEvNT_6ParamsE,"a",@progbits
	.sectionflags	@""
	.align	4
.nv.constant0._ZN7cutlass13device_kernelINS_4gemm6kernel13GemmUniversalIN4cute5tupleIJiiiiEEENS1_10collective13CollectiveMmaINS1_34MainloopSm90TmaGmmaWarpSpecializedILi19ENS5_IJNS4_1CILi2EEENSA_ILi1EEESC_EEENS1_35KernelTmaWarpSpecializedCooperativeEEENS5_IJNSA_ILi256EEENSA_ILi112EEENSA_ILi16EEEEEENS_6half_tENS5_IJlSC_lEEESK_SL_NS4_8TiledMMAINS4_8MMA_AtomIJNS4_4SM904GMMA25MMA_64x16x16_F32F16F16_SSILNSP_5MajorE0ELSR_0ELNSP_7ScaleInE1ELSS_1EEEEEENS4_6LayoutISD_NS5_IJSC_NSA_ILi0EEESW_EEEEENS5_IJNS4_10UnderscoreESZ_SZ_EEEEENS4_13SM90_TMA_LOADENS4_14ComposedLayoutINS4_7SwizzleILi1ELi4ELi3EEENS4_18smem_ptr_flag_bitsILi16EEENSV_INS5_IJNSA_ILi8EEESI_EEENS5_IJSI_SC_EEEEEEEvNS4_8identityENS4_23SM90_TMA_LOAD_MULTICASTES1C_vS1D_EENS_8epilogue10collective6detail29Sm90TmaWarpSpecializedAdapterINS1H_15DefaultEpilogueISK_SL_SL_NS1G_6thread17LinearCombinationISK_Li1EffLNS1L_9ScaleType4KindE0ELNS_15FloatRoundStyleE2ESK_EENS1_15EpilogueDefaultEEEEEvvEEEEvNT_6ParamsE:
	.zero		1664


//--------------------- SYMBOLS --------------------------

	.type		.nv.reservedSmem.offset0,@object
	.size		.nv.reservedSmem.offset0,0x4
	.type		__assertfail,@function
